//
// Generated by NVIDIA NVVM Compiler
//
// Compiler Build ID: CL-36424714
// Cuda compilation tools, release 13.0, V13.0.88
// Based on NVVM 20.0.0
//

.version 9.0
.target sm_100
.address_size 64

	// .globl	_Z17dipoleCorrelationPdS_S_S_i

.visible .entry _Z17dipoleCorrelationPdS_S_S_i(
	.param .u64 .ptr .align 1 _Z17dipoleCorrelationPdS_S_S_i_param_0,
	.param .u64 .ptr .align 1 _Z17dipoleCorrelationPdS_S_S_i_param_1,
	.param .u64 .ptr .align 1 _Z17dipoleCorrelationPdS_S_S_i_param_2,
	.param .u64 .ptr .align 1 _Z17dipoleCorrelationPdS_S_S_i_param_3,
	.param .u32 _Z17dipoleCorrelationPdS_S_S_i_param_4
)
{
	.reg .pred 	%p<11>;
	.reg .b32 	%r<26>;
	.reg .b64 	%rd<50>;
	.reg .b64 	%fd<175>;

	ld.param.u64 	%rd12, [_Z17dipoleCorrelationPdS_S_S_i_param_0];
	ld.param.u64 	%rd13, [_Z17dipoleCorrelationPdS_S_S_i_param_1];
	ld.param.u64 	%rd14, [_Z17dipoleCorrelationPdS_S_S_i_param_2];
	ld.param.u32 	%r14, [_Z17dipoleCorrelationPdS_S_S_i_param_4];
	cvta.to.global.u64 	%rd1, %rd14;
	cvta.to.global.u64 	%rd2, %rd13;
	cvta.to.global.u64 	%rd3, %rd12;
	mov.u32 	%r15, %tid.x;
	mov.u32 	%r16, %ntid.x;
	mov.u32 	%r17, %ctaid.x;
	mad.lo.s32 	%r1, %r16, %r17, %r15;
	setp.ge.s32 	%p1, %r1, %r14;
	@%p1 bra 	$L__BB0_14;
	sub.s32 	%r2, %r14, %r1;
	setp.lt.s32 	%p2, %r2, 1;
	mov.f64 	%fd174, 0d0000000000000000;
	@%p2 bra 	$L__BB0_13;
	sub.s32 	%r19, %r1, %r14;
	setp.gt.u32 	%p3, %r19, -8;
	mov.f64 	%fd174, 0d0000000000000000;
	mov.b32 	%r24, 0;
	@%p3 bra 	$L__BB0_5;
	and.b32  	%r24, %r2, 2147483640;
	neg.s32 	%r22, %r24;
	add.s64 	%rd47, %rd1, 32;
	mov.f64 	%fd174, 0d0000000000000000;
	mul.wide.s32 	%rd15, %r1, 8;
	mov.u64 	%rd48, %rd2;
	mov.u64 	%rd49, %rd3;
$L__BB0_4:
	.pragma "nounroll";
	ld.global.f64 	%fd17, [%rd49];
	add.s64 	%rd16, %rd49, %rd15;
	ld.global.f64 	%fd18, [%rd16];
	ld.global.f64 	%fd19, [%rd48];
	add.s64 	%rd17, %rd48, %rd15;
	ld.global.f64 	%fd20, [%rd17];
	mul.f64 	%fd21, %fd19, %fd20;
	fma.rn.f64 	%fd22, %fd17, %fd18, %fd21;
	ld.global.f64 	%fd23, [%rd47+-32];
	add.s64 	%rd18, %rd47, %rd15;
	ld.global.f64 	%fd24, [%rd18+-32];
	fma.rn.f64 	%fd25, %fd23, %fd24, %fd22;
	add.f64 	%fd26, %fd174, %fd25;
	ld.global.f64 	%fd27, [%rd49+8];
	ld.global.f64 	%fd28, [%rd16+8];
	ld.global.f64 	%fd29, [%rd48+8];
	ld.global.f64 	%fd30, [%rd17+8];
	mul.f64 	%fd31, %fd29, %fd30;
	fma.rn.f64 	%fd32, %fd27, %fd28, %fd31;
	ld.global.f64 	%fd33, [%rd47+-24];
	ld.global.f64 	%fd34, [%rd18+-24];
	fma.rn.f64 	%fd35, %fd33, %fd34, %fd32;
	add.f64 	%fd36, %fd26, %fd35;
	ld.global.f64 	%fd37, [%rd49+16];
	ld.global.f64 	%fd38, [%rd16+16];
	ld.global.f64 	%fd39, [%rd48+16];
	ld.global.f64 	%fd40, [%rd17+16];
	mul.f64 	%fd41, %fd39, %fd40;
	fma.rn.f64 	%fd42, %fd37, %fd38, %fd41;
	ld.global.f64 	%fd43, [%rd47+-16];
	ld.global.f64 	%fd44, [%rd18+-16];
	fma.rn.f64 	%fd45, %fd43, %fd44, %fd42;
	add.f64 	%fd46, %fd36, %fd45;
	ld.global.f64 	%fd47, [%rd49+24];
	ld.global.f64 	%fd48, [%rd16+24];
	ld.global.f64 	%fd49, [%rd48+24];
	ld.global.f64 	%fd50, [%rd17+24];
	mul.f64 	%fd51, %fd49, %fd50;
	fma.rn.f64 	%fd52, %fd47, %fd48, %fd51;
	ld.global.f64 	%fd53, [%rd47+-8];
	ld.global.f64 	%fd54, [%rd18+-8];
	fma.rn.f64 	%fd55, %fd53, %fd54, %fd52;
	add.f64 	%fd56, %fd46, %fd55;
	ld.global.f64 	%fd57, [%rd49+32];
	ld.global.f64 	%fd58, [%rd16+32];
	ld.global.f64 	%fd59, [%rd48+32];
	ld.global.f64 	%fd60, [%rd17+32];
	mul.f64 	%fd61, %fd59, %fd60;
	fma.rn.f64 	%fd62, %fd57, %fd58, %fd61;
	ld.global.f64 	%fd63, [%rd47];
	ld.global.f64 	%fd64, [%rd18];
	fma.rn.f64 	%fd65, %fd63, %fd64, %fd62;
	add.f64 	%fd66, %fd56, %fd65;
	ld.global.f64 	%fd67, [%rd49+40];
	ld.global.f64 	%fd68, [%rd16+40];
	ld.global.f64 	%fd69, [%rd48+40];
	ld.global.f64 	%fd70, [%rd17+40];
	mul.f64 	%fd71, %fd69, %fd70;
	fma.rn.f64 	%fd72, %fd67, %fd68, %fd71;
	ld.global.f64 	%fd73, [%rd47+8];
	ld.global.f64 	%fd74, [%rd18+8];
	fma.rn.f64 	%fd75, %fd73, %fd74, %fd72;
	add.f64 	%fd76, %fd66, %fd75;
	ld.global.f64 	%fd77, [%rd49+48];
	ld.global.f64 	%fd78, [%rd16+48];
	ld.global.f64 	%fd79, [%rd48+48];
	ld.global.f64 	%fd80, [%rd17+48];
	mul.f64 	%fd81, %fd79, %fd80;
	fma.rn.f64 	%fd82, %fd77, %fd78, %fd81;
	ld.global.f64 	%fd83, [%rd47+16];
	ld.global.f64 	%fd84, [%rd18+16];
	fma.rn.f64 	%fd85, %fd83, %fd84, %fd82;
	add.f64 	%fd86, %fd76, %fd85;
	ld.global.f64 	%fd87, [%rd49+56];
	ld.global.f64 	%fd88, [%rd16+56];
	ld.global.f64 	%fd89, [%rd48+56];
	ld.global.f64 	%fd90, [%rd17+56];
	mul.f64 	%fd91, %fd89, %fd90;
	fma.rn.f64 	%fd92, %fd87, %fd88, %fd91;
	ld.global.f64 	%fd93, [%rd47+24];
	ld.global.f64 	%fd94, [%rd18+24];
	fma.rn.f64 	%fd95, %fd93, %fd94, %fd92;
	add.f64 	%fd174, %fd86, %fd95;
	add.s32 	%r22, %r22, 8;
	add.s64 	%rd49, %rd49, 64;
	add.s64 	%rd48, %rd48, 64;
	add.s64 	%rd47, %rd47, 64;
	setp.ne.s32 	%p4, %r22, 0;
	@%p4 bra 	$L__BB0_4;
$L__BB0_5:
	and.b32  	%r8, %r2, 7;
	setp.eq.s32 	%p5, %r8, 0;
	@%p5 bra 	$L__BB0_13;
	setp.lt.u32 	%p6, %r8, 4;
	@%p6 bra 	$L__BB0_8;
	mul.wide.u32 	%rd19, %r24, 8;
	add.s64 	%rd20, %rd3, %rd19;
	ld.global.f64 	%fd97, [%rd20];
	mul.wide.s32 	%rd21, %r1, 8;
	add.s64 	%rd22, %rd20, %rd21;
	ld.global.f64 	%fd98, [%rd22];
	add.s64 	%rd23, %rd2, %rd19;
	ld.global.f64 	%fd99, [%rd23];
	add.s64 	%rd24, %rd23, %rd21;
	ld.global.f64 	%fd100, [%rd24];
	mul.f64 	%fd101, %fd99, %fd100;
	fma.rn.f64 	%fd102, %fd97, %fd98, %fd101;
	add.s64 	%rd25, %rd1, %rd19;
	ld.global.f64 	%fd103, [%rd25];
	add.s64 	%rd26, %rd25, %rd21;
	ld.global.f64 	%fd104, [%rd26];
	fma.rn.f64 	%fd105, %fd103, %fd104, %fd102;
	add.f64 	%fd106, %fd174, %fd105;
	ld.global.f64 	%fd107, [%rd20+8];
	ld.global.f64 	%fd108, [%rd22+8];
	ld.global.f64 	%fd109, [%rd23+8];
	ld.global.f64 	%fd110, [%rd24+8];
	mul.f64 	%fd111, %fd109, %fd110;
	fma.rn.f64 	%fd112, %fd107, %fd108, %fd111;
	ld.global.f64 	%fd113, [%rd25+8];
	ld.global.f64 	%fd114, [%rd26+8];
	fma.rn.f64 	%fd115, %fd113, %fd114, %fd112;
	add.f64 	%fd116, %fd106, %fd115;
	ld.global.f64 	%fd117, [%rd20+16];
	ld.global.f64 	%fd118, [%rd22+16];
	ld.global.f64 	%fd119, [%rd23+16];
	ld.global.f64 	%fd120, [%rd24+16];
	mul.f64 	%fd121, %fd119, %fd120;
	fma.rn.f64 	%fd122, %fd117, %fd118, %fd121;
	ld.global.f64 	%fd123, [%rd25+16];
	ld.global.f64 	%fd124, [%rd26+16];
	fma.rn.f64 	%fd125, %fd123, %fd124, %fd122;
	add.f64 	%fd126, %fd116, %fd125;
	ld.global.f64 	%fd127, [%rd20+24];
	ld.global.f64 	%fd128, [%rd22+24];
	ld.global.f64 	%fd129, [%rd23+24];
	ld.global.f64 	%fd130, [%rd24+24];
	mul.f64 	%fd131, %fd129, %fd130;
	fma.rn.f64 	%fd132, %fd127, %fd128, %fd131;
	ld.global.f64 	%fd133, [%rd25+24];
	ld.global.f64 	%fd134, [%rd26+24];
	fma.rn.f64 	%fd135, %fd133, %fd134, %fd132;
	add.f64 	%fd174, %fd126, %fd135;
	add.s32 	%r24, %r24, 4;
$L__BB0_8:
	and.b32  	%r11, %r2, 3;
	setp.eq.s32 	%p7, %r11, 0;
	@%p7 bra 	$L__BB0_13;
	setp.eq.s32 	%p8, %r11, 1;
	@%p8 bra 	$L__BB0_11;
	mul.wide.u32 	%rd27, %r24, 8;
	add.s64 	%rd28, %rd3, %rd27;
	ld.global.f64 	%fd137, [%rd28];
	mul.wide.s32 	%rd29, %r1, 8;
	add.s64 	%rd30, %rd28, %rd29;
	ld.global.f64 	%fd138, [%rd30];
	add.s64 	%rd31, %rd2, %rd27;
	ld.global.f64 	%fd139, [%rd31];
	add.s64 	%rd32, %rd31, %rd29;
	ld.global.f64 	%fd140, [%rd32];
	mul.f64 	%fd141, %fd139, %fd140;
	fma.rn.f64 	%fd142, %fd137, %fd138, %fd141;
	add.s64 	%rd33, %rd1, %rd27;
	ld.global.f64 	%fd143, [%rd33];
	add.s64 	%rd34, %rd33, %rd29;
	ld.global.f64 	%fd144, [%rd34];
	fma.rn.f64 	%fd145, %fd143, %fd144, %fd142;
	add.f64 	%fd146, %fd174, %fd145;
	ld.global.f64 	%fd147, [%rd28+8];
	ld.global.f64 	%fd148, [%rd30+8];
	ld.global.f64 	%fd149, [%rd31+8];
	ld.global.f64 	%fd150, [%rd32+8];
	mul.f64 	%fd151, %fd149, %fd150;
	fma.rn.f64 	%fd152, %fd147, %fd148, %fd151;
	ld.global.f64 	%fd153, [%rd33+8];
	ld.global.f64 	%fd154, [%rd34+8];
	fma.rn.f64 	%fd155, %fd153, %fd154, %fd152;
	add.f64 	%fd174, %fd146, %fd155;
	add.s32 	%r24, %r24, 2;
$L__BB0_11:
	and.b32  	%r21, %r2, 1;
	setp.eq.b32 	%p9, %r21, 1;
	not.pred 	%p10, %p9;
	@%p10 bra 	$L__BB0_13;
	mul.wide.u32 	%rd35, %r24, 8;
	add.s64 	%rd36, %rd3, %rd35;
	ld.global.f64 	%fd156, [%rd36];
	mul.wide.s32 	%rd37, %r1, 8;
	add.s64 	%rd38, %rd36, %rd37;
	ld.global.f64 	%fd157, [%rd38];
	add.s64 	%rd39, %rd2, %rd35;
	ld.global.f64 	%fd158, [%rd39];
	add.s64 	%rd40, %rd39, %rd37;
	ld.global.f64 	%fd159, [%rd40];
	mul.f64 	%fd160, %fd158, %fd159;
	fma.rn.f64 	%fd161, %fd156, %fd157, %fd160;
	add.s64 	%rd41, %rd1, %rd35;
	ld.global.f64 	%fd162, [%rd41];
	add.s64 	%rd42, %rd41, %rd37;
	ld.global.f64 	%fd163, [%rd42];
	fma.rn.f64 	%fd164, %fd162, %fd163, %fd161;
	add.f64 	%fd174, %fd174, %fd164;
$L__BB0_13:
	ld.param.u64 	%rd46, [_Z17dipoleCorrelationPdS_S_S_i_param_3];
	cvt.rn.f64.s32 	%fd165, %r2;
	div.rn.f64 	%fd166, %fd174, %fd165;
	cvta.to.global.u64 	%rd43, %rd46;
	mul.wide.s32 	%rd44, %r1, 8;
	add.s64 	%rd45, %rd43, %rd44;
	st.global.f64 	[%rd45], %fd166;
$L__BB0_14:
	bar.sync 	0;
	ret;

}


// ===== COMPILED SASS (sm_100) =====

	.target	sm_100

	.elftype	@"ET_EXEC"


//--------------------- .note.nv.tkinfo           --------------------------
	.section	.note.nv.tkinfo,"",@"SHT_NOTE"
	.sectionflags	@"SHF_NOTE_NV_TKINFO"
	.tkinfo
        /*0018*/ 	.word	0x00000002
        /*0030*/ 	.string	""
        /*0030*/ 	.string	"ptxas"
        /*0030*/ 	.string	"Cuda compilation tools, release 13.0, V13.0.88"
        /*0030*/ 	.string	"Build cuda_13.0.r13.0/compiler.36424714_0"
        /*0030*/ 	.string	"-arch sm_100 -m 64 "



//--------------------- .note.nv.cuinfo           --------------------------
	.section	.note.nv.cuinfo,"",@"SHT_NOTE"
	.sectionflags	@"SHF_NOTE_NV_CUINFO"
        /*0018*/ 	.short	0x0002
        /*001a*/ 	.short	0x0064
        /*001c*/ 	.short	0x0082
	.zero		2


//--------------------- .nv.info                  --------------------------
	.section	.nv.info,"",@"SHT_CUDA_INFO"
	.align	4


	//----- nvinfo : EIATTR_REGCOUNT
	.align		4
        /*0000*/ 	.byte	0x04, 0x2f
        /*0002*/ 	.short	(.L_1 - .L_0)
	.align		4
.L_0:
        /*0004*/ 	.word	index@(_Z17dipoleCorrelationPdS_S_S_i)
        /*0008*/ 	.word	0x00000028


	//----- nvinfo : EIATTR_FRAME_SIZE
	.align		4
.L_1:
        /*000c*/ 	.byte	0x04, 0x11
        /*000e*/ 	.short	(.L_3 - .L_2)
	.align		4
.L_2:
        /*0010*/ 	.word	index@($__internal_0_$__cuda_sm20_div_rn_f64_full)
        /*0014*/ 	.word	0x00000000


	//----- nvinfo : EIATTR_FRAME_SIZE
	.align		4
.L_3:
        /*0018*/ 	.byte	0x04, 0x11
        /*001a*/ 	.short	(.L_5 - .L_4)
	.align		4
.L_4:
        /*001c*/ 	.word	index@(_Z17dipoleCorrelationPdS_S_S_i)
        /*0020*/ 	.word	0x00000000


	//----- nvinfo : EIATTR_MIN_STACK_SIZE
	.align		4
.L_5:
        /*0024*/ 	.byte	0x04, 0x12
        /*0026*/ 	.short	(.L_7 - .L_6)
	.align		4
.L_6:
        /*0028*/ 	.word	index@(_Z17dipoleCorrelationPdS_S_S_i)
        /*002c*/ 	.word	0x00000000
.L_7:


//--------------------- .nv.compat                --------------------------
	.section	.nv.compat,"",@"SHT_CUDA_COMPAT_INFO"
	.align	4
        /*0000*/ 	.byte	0x02, 0x09, 0x00, 0x00, 0x02, 0x02, 0x01, 0x00, 0x02, 0x05, 0x05, 0x00, 0x03, 0x07, 0x01, 0x01
        /*0010*/ 	.byte	0x02, 0x03, 0x00, 0x00, 0x02, 0x06, 0x01, 0x00, 0x04, 0x0b, 0x08, 0x00, 0x01, 0x00, 0x00, 0x00
        /*0020*/ 	.byte	0x00, 0x00, 0x00, 0x00


//--------------------- .nv.info._Z17dipoleCorrelationPdS_S_S_i --------------------------
	.section	.nv.info._Z17dipoleCorrelationPdS_S_S_i,"",@"SHT_CUDA_INFO"
	.sectionflags	@""
	.align	4


	//----- nvinfo : EIATTR_CUDA_API_VERSION
	.align		4
        /*0000*/ 	.byte	0x04, 0x37
        /*0002*/ 	.short	(.L_9 - .L_8)
.L_8:
        /*0004*/ 	.word	0x00000082


	//----- nvinfo : EIATTR_KPARAM_INFO
	.align		4
.L_9:
        /*0008*/ 	.byte	0x04, 0x17
        /*000a*/ 	.short	(.L_11 - .L_10)
.L_10:
        /*000c*/ 	.word	0x00000000
        /*0010*/ 	.short	0x0004
        /*0012*/ 	.short	0x0020
        /*0014*/ 	.byte	0x00, 0xf0, 0x11, 0x00


	//----- nvinfo : EIATTR_KPARAM_INFO
	.align		4
.L_11:
        /*0018*/ 	.byte	0x04, 0x17
        /*001a*/ 	.short	(.L_13 - .L_12)
.L_12:
        /*001c*/ 	.word	0x00000000
        /*0020*/ 	.short	0x0003
        /*0022*/ 	.short	0x0018
        /*0024*/ 	.byte	0x00, 0xf5, 0x21, 0x00


	//----- nvinfo : EIATTR_KPARAM_INFO
	.align		4
.L_13:
        /*0028*/ 	.byte	0x04, 0x17
        /*002a*/ 	.short	(.L_15 - .L_14)
.L_14:
        /*002c*/ 	.word	0x00000000
        /*0030*/ 	.short	0x0002
        /*0032*/ 	.short	0x0010
        /*0034*/ 	.byte	0x00, 0xf5, 0x21, 0x00


	//----- nvinfo : EIATTR_KPARAM_INFO
	.align		4
.L_15:
        /*0038*/ 	.byte	0x04, 0x17
        /*003a*/ 	.short	(.L_17 - .L_16)
.L_16:
        /*003c*/ 	.word	0x00000000
        /*0040*/ 	.short	0x0001
        /*0042*/ 	.short	0x0008
        /*0044*/ 	.byte	0x00, 0xf5, 0x21, 0x00


	//----- nvinfo : EIATTR_KPARAM_INFO
	.align		4
.L_17:
        /*0048*/ 	.byte	0x04, 0x17
        /*004a*/ 	.short	(.L_19 - .L_18)
.L_18:
        /*004c*/ 	.word	0x00000000
        /*0050*/ 	.short	0x0000
        /*0052*/ 	.short	0x0000
        /*0054*/ 	.byte	0x00, 0xf5, 0x21, 0x00


	//----- nvinfo : EIATTR_SPARSE_MMA_MASK
	.align		4
.L_19:
        /*0058*/ 	.byte	0x03, 0x50
        /*005a*/ 	.short	0x0000


	//----- nvinfo : EIATTR_MAXREG_COUNT
	.align		4
        /*005c*/ 	.byte	0x03, 0x1b
        /*005e*/ 	.short	0x00ff


	//----- nvinfo : EIATTR_NUM_BARRIERS
	.align		4
        /*0060*/ 	.byte	0x02, 0x4c
        /*0062*/ 	.byte	0x01
	.zero		1


	//----- nvinfo : EIATTR_MERCURY_ISA_VERSION
	.align		4
        /*0064*/ 	.byte	0x03, 0x5f
        /*0066*/ 	.short	0x0101


	//----- nvinfo : EIATTR_VRC_CTA_INIT_COUNT
	.align		4
        /*0068*/ 	.byte	0x02, 0x4a
	.zero		1
	.zero		1


	//----- nvinfo : EIATTR_EXIT_INSTR_OFFSETS
	.align		4
        /*006c*/ 	.byte	0x04, 0x1c
        /*006e*/ 	.short	(.L_21 - .L_20)


	//   ....[0]....
.L_20:
        /*0070*/ 	.word	0x00001430


	//----- nvinfo : EIATTR_CRS_STACK_SIZE
	.align		4
.L_21:
        /*0074*/ 	.byte	0x04, 0x1e
        /*0076*/ 	.short	(.L_23 - .L_22)
.L_22:
        /*0078*/ 	.word	0x00000000


	//----- nvinfo : EIATTR_CBANK_PARAM_SIZE
	.align		4
.L_23:
        /*007c*/ 	.byte	0x03, 0x19
        /*007e*/ 	.short	0x0024


	//----- nvinfo : EIATTR_PARAM_CBANK
	.align		4
        /*0080*/ 	.byte	0x04, 0x0a
        /*0082*/ 	.short	(.L_25 - .L_24)
	.align		4
.L_24:
        /*0084*/ 	.word	index@(.nv.constant0._Z17dipoleCorrelationPdS_S_S_i)
        /*0088*/ 	.short	0x0380
        /*008a*/ 	.short	0x0024


	//----- nvinfo : EIATTR_SW_WAR
	.align		4
.L_25:
        /*008c*/ 	.byte	0x04, 0x36
        /*008e*/ 	.short	(.L_27 - .L_26)
.L_26:
        /*0090*/ 	.word	0x00000008
.L_27:


//--------------------- .nv.callgraph             --------------------------
	.section	.nv.callgraph,"",@"SHT_CUDA_CALLGRAPH"
	.align	4
	.sectionentsize	8
	.align		4
        /*0000*/ 	.word	0x00000000
	.align		4
        /*0004*/ 	.word	0xffffffff
	.align		4
        /*0008*/ 	.word	0x00000000
	.align		4
        /*000c*/ 	.word	0xfffffffe
	.align		4
        /*0010*/ 	.word	0x00000000
	.align		4
        /*0014*/ 	.word	0xfffffffd
	.align		4
        /*0018*/ 	.word	0x00000000
	.align		4
        /*001c*/ 	.word	0xfffffffc


//--------------------- .text._Z17dipoleCorrelationPdS_S_S_i --------------------------
	.section	.text._Z17dipoleCorrelationPdS_S_S_i,"ax",@progbits
	.align	128
        .global         _Z17dipoleCorrelationPdS_S_S_i
        .type           _Z17dipoleCorrelationPdS_S_S_i,@function
        .size           _Z17dipoleCorrelationPdS_S_S_i,(.L_x_19 - _Z17dipoleCorrelationPdS_S_S_i)
        .other          _Z17dipoleCorrelationPdS_S_S_i,@"STO_CUDA_ENTRY STV_DEFAULT"
_Z17dipoleCorrelationPdS_S_S_i:
.text._Z17dipoleCorrelationPdS_S_S_i:
[----:B------:R-:W-:Y:S01]  /*0000*/  LDC R1, c[0x0][0x37c] ;  /* 0x0000df00ff017b82 */ /* 0x000fe20000000800 */
[----:B------:R-:W0:Y:S01]  /*0010*/  S2R R0, SR_TID.X ;  /* 0x0000000000007919 */ /* 0x000e220000002100 */
[----:B------:R-:W0:Y:S01]  /*0020*/  LDCU UR4, c[0x0][0x360] ;  /* 0x00006c00ff0477ac */ /* 0x000e220008000800 */
[----:B------:R-:W-:Y:S01]  /*0030*/  BSSY.RECONVERGENT B1, `(.L_x_0) ;  /* 0x000013e000017945 */ /* 0x000fe20003800200 */
[----:B------:R-:W0:Y:S01]  /*0040*/  S2R R3, SR_CTAID.X ;  /* 0x0000000000037919 */ /* 0x000e220000002500 */
[----:B------:R-:W1:Y:S01]  /*0050*/  LDCU UR6, c[0x0][0x3a0] ;  /* 0x00007400ff0677ac */ /* 0x000e620008000800 */
[----:B0-----:R-:W-:-:S05]  /*0060*/  IMAD R0, R3, UR4, R0 ;  /* 0x0000000403007c24 */ /* 0x001fca000f8e0200 */
[----:B-1----:R-:W-:-:S13]  /*0070*/  ISETP.GE.AND P0, PT, R0, UR6, PT ;  /* 0x0000000600007c0c */ /* 0x002fda000bf06270 */
[----:B------:R-:W-:Y:S05]  /*0080*/  @P0 BRA `(.L_x_1) ;  /* 0x0000001000e00947 */ /* 0x000fea0003800000 */
[----:B------:R-:W0:Y:S01]  /*0090*/  LDC.64 R6, c[0x0][0x358] ;  /* 0x0000d600ff067b82 */ /* 0x000e220000000a00 */
[----:B------:R-:W-:Y:S01]  /*00a0*/  IADD3 R2, PT, PT, -R0, UR6, RZ ;  /* 0x0000000600027c10 */ /* 0x000fe2000fffe1ff */
[----:B------:R-:W-:Y:S01]  /*00b0*/  BSSY.RECONVERGENT B0, `(.L_x_2) ;  /* 0x000011b000007945 */ /* 0x000fe20003800200 */
[----:B------:R-:W-:Y:S02]  /*00c0*/  CS2R R4, SRZ ;  /* 0x0000000000047805 */ /* 0x000fe4000001ff00 */
[----:B------:R-:W-:-:S13]  /*00d0*/  ISETP.GE.AND P0, PT, R2, 0x1, PT ;  /* 0x000000010200780c */ /* 0x000fda0003f06270 */
[----:B------:R-:W-:Y:S05]  /*00e0*/  @!P0 BRA `(.L_x_3) ;  /* 0x00000010005c8947 */ /* 0x000fea0003800000 */
[----:B------:R-:W-:Y:S01]  /*00f0*/  VIADD R3, R0, -UR6 ;  /* 0x8000000600037c36 */ /* 0x000fe20008000000 */
[----:B------:R-:W-:Y:S01]  /*0100*/  BSSY.RECONVERGENT B2, `(.L_x_4) ;  /* 0x000007b000027945 */ /* 0x000fe20003800200 */
[----:B------:R-:W-:-:S03]  /*0110*/  CS2R R4, SRZ ;  /* 0x0000000000047805 */ /* 0x000fc6000001ff00 */
[----:B------:R-:W-:Y:S01]  /*0120*/  ISETP.GT.U32.AND P0, PT, R3, -0x8, PT ;  /* 0xfffffff80300780c */ /* 0x000fe20003f04070 */
[----:B------:R-:W-:-:S12]  /*0130*/  IMAD.MOV.U32 R3, RZ, RZ, RZ ;  /* 0x000000ffff037224 */ /* 0x000fd800078e00ff */
[----:B------:R-:W-:Y:S05]  /*0140*/  @P0 BRA `(.L_x_5) ;  /* 0x0000000400d80947 */ /* 0x000fea0003800000 */
[----:B------:R-:W1:Y:S01]  /*0150*/  LDCU.64 UR4, c[0x0][0x390] ;  /* 0x00007200ff0477ac */ /* 0x000e620008000a00 */
[----:B------:R-:W-:Y:S02]  /*0160*/  LOP3.LUT R3, R2, 0x7ffffff8, RZ, 0xc0, !PT ;  /* 0x7ffffff802037812 */ /* 0x000fe400078ec0ff */
[----:B------:R-:W-:Y:S01]  /*0170*/  CS2R R4, SRZ ;  /* 0x0000000000047805 */ /* 0x000fe2000001ff00 */
[----:B------:R-:W2:Y:S02]  /*0180*/  LDCU.64 UR8, c[0x0][0x388] ;  /* 0x00007100ff0877ac */ /* 0x000ea40008000a00 */
[----:B------:R-:W-:Y:S01]  /*0190*/  IMAD.MOV R36, RZ, RZ, -R3 ;  /* 0x000000ffff247224 */ /* 0x000fe200078e0a03 */
[----:B------:R-:W3:Y:S01]  /*01a0*/  LDCU.64 UR10, c[0x0][0x380] ;  /* 0x00007000ff0a77ac */ /* 0x000ee20008000a00 */
[----:B-1----:R-:W-:-:S04]  /*01b0*/  UIADD3 UR4, UP0, UPT, UR4, 0x20, URZ ;  /* 0x0000002004047890 */ /* 0x002fc8000ff1e0ff */
[----:B------:R-:W-:Y:S01]  /*01c0*/  UIADD3.X UR5, UPT, UPT, URZ, UR5, URZ, UP0, !UPT ;  /* 0x00000005ff057290 */ /* 0x000fe200087fe4ff */
[----:B--2---:R-:W-:Y:S02]  /*01d0*/  IMAD.U32 R8, RZ, RZ, UR8 ;  /* 0x00000008ff087e24 */ /* 0x004fe4000f8e00ff */
[----:B------:R-:W-:Y:S02]  /*01e0*/  IMAD.U32 R9, RZ, RZ, UR9 ;  /* 0x00000009ff097e24 */ /* 0x000fe4000f8e00ff */
[----:B---3--:R-:W-:Y:S02]  /*01f0*/  IMAD.U32 R12, RZ, RZ, UR10 ;  /* 0x0000000aff0c7e24 */ /* 0x008fe4000f8e00ff */
[----:B------:R-:W-:Y:S02]  /*0200*/  IMAD.U32 R13, RZ, RZ, UR11 ;  /* 0x0000000bff0d7e24 */ /* 0x000fe4000f8e00ff */
[----:B------:R-:W-:Y:S02]  /*0210*/  IMAD.U32 R16, RZ, RZ, UR4 ;  /* 0x00000004ff107e24 */ /* 0x000fe4000f8e00ff */
[----:B------:R-:W-:-:S07]  /*0220*/  IMAD.U32 R17, RZ, RZ, UR5 ;  /* 0x00000005ff117e24 */ /* 0x000fce000f8e00ff */
.L_x_6:
[----:B0-----:R-:W-:Y:S01]  /*0230*/  R2UR UR10, R6 ;  /* 0x00000000060a72ca */ /* 0x001fe200000e0000 */
[----:B------:R-:W-:Y:S01]  /*0240*/  IMAD.WIDE R10, R0, 0x8, R8 ;  /* 0x00000008000a7825 */ /* 0x000fe200078e0208 */
[C---:B------:R-:W-:Y:S02]  /*0250*/  R2UR UR11, R7.reuse ;  /* 0x00000000070b72ca */ /* 0x040fe400000e0000 */
[C---:B------:R-:W-:Y:S02]  /*0260*/  R2UR UR12, R6.reuse ;  /* 0x00000000060c72ca */ /* 0x040fe400000e0000 */
[C---:B------:R-:W-:Y:S02]  /*0270*/  R2UR UR13, R7.reuse ;  /* 0x00000000070d72ca */ /* 0x040fe400000e0000 */
[----:B------:R-:W-:Y:S02]  /*0280*/  R2UR UR4, R6 ;  /* 0x00000000060472ca */ /* 0x000fe400000e0000 */
[----:B------:R-:W-:-:S02]  /*0290*/  R2UR UR5, R7 ;  /* 0x00000000070572ca */ /* 0x000fc400000e0000 */
[----:B------:R-:W-:Y:S02]  /*02a0*/  R2UR UR8, R6 ;  /* 0x00000000060872ca */ /* 0x000fe400000e0000 */
[----:B------:R-:W-:Y:S01]  /*02b0*/  R2UR UR9, R7 ;  /* 0x00000000070972ca */ /* 0x000fe200000e0000 */
[----:B------:R-:W2:Y:S04]  /*02c0*/  LDG.E.64 R30, desc[UR10][R8.64] ;  /* 0x0000000a081e7981 */ /* 0x000ea8000c1e1b00 */
[----:B------:R-:W2:Y:S01]  /*02d0*/  LDG.E.64 R24, desc[UR12][R10.64] ;  /* 0x0000000c0a187981 */ /* 0x000ea2000c1e1b00 */
[----:B------:R-:W-:-:S03]  /*02e0*/  IMAD.WIDE R14, R0, 0x8, R12 ;  /* 0x00000008000e7825 */ /* 0x000fc600078e020c */
[----:B------:R-:W3:Y:S04]  /*02f0*/  LDG.E.64 R32, desc[UR4][R12.64] ;  /* 0x000000040c207981 */ /* 0x000ee8000c1e1b00 */
[----:B------:R-:W3:Y:S01]  /*0300*/  LDG.E.64 R28, desc[UR8][R14.64] ;  /* 0x000000080e1c7981 */ /* 0x000ee2000c1e1b00 */
[----:B------:R-:W-:-:S03]  /*0310*/  IMAD.WIDE R18, R0, 0x8, R16 ;  /* 0x0000000800127825 */ /* 0x000fc600078e0210 */
[----:B------:R-:W4:Y:S04]  /*0320*/  LDG.E.64 R22, desc[UR4][R16.64+-0x20] ;  /* 0xffffe00410167981 */ /* 0x000f28000c1e1b00 */
[----:B------:R-:W4:Y:S04]  /*0330*/  LDG.E.64 R20, desc[UR8][R18.64+-0x20] ;  /* 0xffffe00812147981 */ /* 0x000f28000c1e1b00 */
[----:B------:R-:W5:Y:S04]  /*0340*/  LDG.E.64 R26, desc[UR12][R10.64+0x8] ;  /* 0x0000080c0a1a7981 */ /* 0x000f68000c1e1b00 */
[----:B------:R-:W5:Y:S01]  /*0350*/  LDG.E.64 R34, desc[UR4][R12.64+0x18] ;  /* 0x000018040c227981 */ /* 0x000f62000c1e1b00 */
[----:B--2---:R-:W-:-:S03]  /*0360*/  DMUL R30, R30, R24 ;  /* 0x000000181e1e7228 */ /* 0x004fc60000000000 */
[----:B------:R-:W5:Y:S05]  /*0370*/  LDG.E.64 R24, desc[UR10][R8.64+0x8] ;  /* 0x0000080a08187981 */ /* 0x000f6a000c1e1b00 */
[----:B---3--:R-:W-:Y:S01]  /*0380*/  DFMA R28, R32, R28, R30 ;  /* 0x0000001c201c722b */ /* 0x008fe2000000001e */
[----:B------:R-:W2:Y:S04]  /*0390*/  LDG.E.64 R32, desc[UR4][R12.64+0x8] ;  /* 0x000008040c207981 */ /* 0x000ea8000c1e1b00 */
[----:B------:R-:W2:Y:S03]  /*03a0*/  LDG.E.64 R30, desc[UR8][R14.64+0x8] ;  /* 0x000008080e1e7981 */ /* 0x000ea6000c1e1b00 */
[----:B----4-:R-:W-:Y:S01]  /*03b0*/  DFMA R20, R22, R20, R28 ;  /* 0x000000141614722b */ /* 0x010fe2000000001c */
[----:B------:R-:W3:Y:S04]  /*03c0*/  LDG.E.64 R22, desc[UR10][R16.64+-0x18] ;  /* 0xffffe80a10167981 */ /* 0x000ee8000c1e1b00 */
[----:B------:R-:W3:Y:S01]  /*03d0*/  LDG.E.64 R28, desc[UR12][R18.64+-0x18] ;  /* 0xffffe80c121c7981 */ /* 0x000ee2000c1e1b00 */
[----:B-----5:R-:W-:-:S03]  /*03e0*/  DMUL R24, R24, R26 ;  /* 0x0000001a18187228 */ /* 0x020fc60000000000 */
[----:B------:R-:W4:Y:S05]  /*03f0*/  LDG.E.64 R26, desc[UR4][R8.64+0x10] ;  /* 0x00001004081a7981 */ /* 0x000f2a000c1e1b00 */
[----:B--2---:R-:W-:Y:S02]  /*0400*/  DFMA R30, R32, R30, R24 ;  /* 0x0000001e201e722b */ /* 0x004fe40000000018 */
[----:B------:R-:W4:Y:S04]  /*0410*/  LDG.E.64 R24, desc[UR8][R10.64+0x10] ;  /* 0x000010080a187981 */ /* 0x000f28000c1e1b00 */
[----:B------:R-:W2:Y:S02]  /*0420*/  LDG.E.64 R32, desc[UR8][R14.64+0x10] ;  /* 0x000010080e207981 */ /* 0x000ea4000c1e1b00 */
[----:B---3--:R-:W-:-:S02]  /*0430*/  DFMA R22, R22, R28, R30 ;  /* 0x0000001c1616722b */ /* 0x008fc4000000001e */
[----:B------:R-:W2:Y:S04]  /*0440*/  LDG.E.64 R28, desc[UR4][R12.64+0x10] ;  /* 0x000010040c1c7981 */ /* 0x000ea8000c1e1b00 */
[----:B------:R-:W3:Y:S01]  /*0450*/  LDG.E.64 R30, desc[UR4][R16.64+-0x10] ;  /* 0xfffff004101e7981 */ /* 0x000ee2000c1e1b00 */
[----:B----4-:R-:W-:-:S03]  /*0460*/  DMUL R26, R26, R24 ;  /* 0x000000181a1a7228 */ /* 0x010fc60000000000 */
[----:B------:R-:W3:Y:S05]  /*0470*/  LDG.E.64 R24, desc[UR8][R18.64+-0x10] ;  /* 0xfffff00812187981 */ /* 0x000eea000c1e1b00 */
[----:B--2---:R-:W-:Y:S01]  /*0480*/  DFMA R32, R28, R32, R26 ;  /* 0x000000201c20722b */ /* 0x004fe2000000001a */
[----:B------:R-:W2:Y:S04]  /*0490*/  LDG.E.64 R28, desc[UR10][R8.64+0x18] ;  /* 0x0000180a081c7981 */ /* 0x000ea8000c1e1b00 */
[----:B------:R-:W2:Y:S03]  /*04a0*/  LDG.E.64 R26, desc[UR12][R10.64+0x18] ;  /* 0x0000180c0a1a7981 */ /* 0x000ea6000c1e1b00 */
[----:B---3--:R-:W-:-:S02]  /*04b0*/  DFMA R24, R30, R24, R32 ;  /* 0x000000181e18722b */ /* 0x008fc40000000020 */
[----:B------:R-:W3:Y:S04]  /*04c0*/  LDG.E.64 R32, desc[UR8][R14.64+0x18] ;  /* 0x000018080e207981 */ /* 0x000ee8000c1e1b00 */
[----:B------:R-:W4:Y:S01]  /*04d0*/  LDG.E.64 R30, desc[UR12][R18.64+-0x8] ;  /* 0xfffff80c121e7981 */ /* 0x000f22000c1e1b00 */
[----:B--2---:R-:W-:-:S03]  /*04e0*/  DMUL R26, R28, R26 ;  /* 0x0000001a1c1a7228 */ /* 0x004fc60000000000 */
[----:B------:R-:W4:Y:S05]  /*04f0*/  LDG.E.64 R28, desc[UR10][R16.64+-0x8] ;  /* 0xfffff80a101c7981 */ /* 0x000f2a000c1e1b00 */
[----:B---3--:R-:W-:Y:S01]  /*0500*/  DFMA R26, R34, R32, R26 ;  /* 0x00000020221a722b */ /* 0x008fe2000000001a */
[----:B------:R-:W2:Y:S04]  /*0510*/  LDG.E.64 R32, desc[UR4][R12.64+0x20] ;  /* 0x000020040c207981 */ /* 0x000ea8000c1e1b00 */
[----:B------:R-:W2:Y:S03]  /*0520*/  LDG.E.64 R34, desc[UR8][R14.64+0x20] ;  /* 0x000020080e227981 */ /* 0x000ea6000c1e1b00 */
[----:B----4-:R-:W-:Y:S01]  /*0530*/  DFMA R26, R28, R30, R26 ;  /* 0x0000001e1c1a722b */ /* 0x010fe2000000001a */
[----:B------:R-:W3:Y:S04]  /*0540*/  LDG.E.64 R28, desc[UR10][R8.64+0x20] ;  /* 0x0000200a081c7981 */ /* 0x000ee8000c1e1b00 */
[----:B------:R-:W3:Y:S02]  /*0550*/  LDG.E.64 R30, desc[UR12][R10.64+0x20] ;  /* 0x0000200c0a1e7981 */ /* 0x000ee4000c1e1b00 */
[----:B---3--:R-:W-:-:S02]  /*0560*/  DMUL R28, R28, R30 ;  /* 0x0000001e1c1c7228 */ /* 0x008fc40000000000 */
[----:B------:R-:W3:Y:S06]  /*0570*/  LDG.E.64 R30, desc[UR12][R10.64+0x28] ;  /* 0x0000280c0a1e7981 */ /* 0x000eec000c1e1b00 */
[----:B--2---:R-:W-:Y:S01]  /*0580*/  DFMA R34, R32, R34, R28 ;  /* 0x000000222022722b */ /* 0x004fe2000000001c */
[----:B------:R-:W2:Y:S04]  /*0590*/  LDG.E.64 R32, desc[UR4][R16.64] ;  /* 0x0000000410207981 */ /* 0x000ea8000c1e1b00 */
[----:B------:R-:W2:Y:S03]  /*05a0*/  LDG.E.64 R28, desc[UR8][R18.64] ;  /* 0x00000008121c7981 */ /* 0x000ea6000c1e1b00 */
[----:B--2---:R-:W-:Y:S01]  /*05b0*/  DFMA R32, R32, R28, R34 ;  /* 0x0000001c2020722b */ /* 0x004fe20000000022 */
[----:B------:R-:W3:Y:S01]  /*05c0*/  LDG.E.64 R28, desc[UR10][R8.64+0x28] ;  /* 0x0000280a081c7981 */ /* 0x000ee2000c1e1b00 */
[----:B------:R-:W-:-:S03]  /*05d0*/  DADD R34, R20, R4 ;  /* 0x0000000014227229 */ /* 0x000fc60000000004 */
[----:B------:R-:W2:Y:S04]  /*05e0*/  LDG.E.64 R20, desc[UR4][R12.64+0x28] ;  /* 0x000028040c147981 */ /* 0x000ea8000c1e1b00 */
[----:B------:R-:W2:Y:S01]  /*05f0*/  LDG.E.64 R4, desc[UR8][R14.64+0x28] ;  /* 0x000028080e047981 */ /* 0x000ea2000c1e1b00 */
[----:B---3--:R-:W-:-:S08]  /*0600*/  DMUL R28, R28, R30 ;  /* 0x0000001e1c1c7228 */ /* 0x008fd00000000000 */
[----:B--2---:R-:W-:Y:S01]  /*0610*/  DFMA R28, R20, R4, R28 ;  /* 0x00000004141c722b */ /* 0x004fe2000000001c */
[----:B------:R-:W2:Y:S04]  /*0620*/  LDG.E.64 R4, desc[UR4][R16.64+0x8] ;  /* 0x0000080410047981 */ /* 0x000ea8000c1e1b00 */
[----:B------:R-:W2:Y:S01]  /*0630*/  LDG.E.64 R20, desc[UR8][R18.64+0x8] ;  /* 0x0000080812147981 */ /* 0x000ea2000c1e1b00 */
[----:B------:R-:W-:-:S03]  /*0640*/  DADD R30, R34, R22 ;  /* 0x00000000221e7229 */ /* 0x000fc60000000016 */
[----:B------:R-:W3:Y:S05]  /*0650*/  LDG.E.64 R22, desc[UR10][R8.64+0x30] ;  /* 0x0000300a08167981 */ /* 0x000eea000c1e1b00 */
[----:B------:R-:W-:Y:S01]  /*0660*/  DADD R30, R30, R24 ;  /* 0x000000001e1e7229 */ /* 0x000fe20000000018 */
[----:B------:R-:W4:Y:S01]  /*0670*/  LDG.E.64 R24, desc[UR8][R14.64+0x30] ;  /* 0x000030080e187981 */ /* 0x000f22000c1e1b00 */
[----:B--2---:R-:W-:Y:S01]  /*0680*/  DFMA R4, R4, R20, R28 ;  /* 0x000000140404722b */ /* 0x004fe2000000001c */
[----:B------:R-:W-:Y:S02]  /*0690*/  R2UR UR14, R6 ;  /* 0x00000000060e72ca */ /* 0x000fe400000e0000 */
[----:B------:R-:W3:Y:S04]  /*06a0*/  LDG.E.64 R20, desc[UR12][R10.64+0x30] ;  /* 0x0000300c0a147981 */ /* 0x000ee8000c1e1b00 */
[----:B------:R-:W4:Y:S01]  /*06b0*/  LDG.E.64 R28, desc[UR4][R12.64+0x30] ;  /* 0x000030040c1c7981 */ /* 0x000f22000c1e1b00 */
[----:B------:R-:W-:-:S02]  /*06c0*/  R2UR UR15, R7 ;  /* 0x00000000070f72ca */ /* 0x000fc400000e0000 */
[----:B------:R-:W-:Y:S02]  /*06d0*/  R2UR UR16, R6 ;  /* 0x00000000061072ca */ /* 0x000fe400000e0000 */
[----:B------:R-:W-:Y:S01]  /*06e0*/  R2UR UR17, R7 ;  /* 0x00000000071172ca */ /* 0x000fe200000e0000 */
[----:B------:R-:W-:Y:S01]  /*06f0*/  DADD R26, R30, R26 ;  /* 0x000000001e1a7229 */ /* 0x000fe2000000001a */
[----:B------:R-:W2:Y:S07]  /*0700*/  LDG.E.64 R14, desc[UR12][R14.64+0x38] ;  /* 0x0000380c0e0e7981 */ /* 0x000eae000c1e1b00 */
[----:B------:R-:W5:Y:S04]  /*0710*/  LDG.E.64 R34, desc[UR14][R16.64+0x18] ;  /* 0x0000180e10227981 */ /* 0x000f68000c1e1b00 */
[----:B------:R-:W2:Y:S01]  /*0720*/  LDG.E.64 R10, desc[UR16][R10.64+0x38] ;  /* 0x000038100a0a7981 */ /* 0x000ea2000c1e1b00 */
[----:B------:R-:W-:-:S03]  /*0730*/  DADD R32, R26, R32 ;  /* 0x000000001a207229 */ /* 0x000fc60000000020 */
[----:B------:R-:W5:Y:S04]  /*0740*/  LDG.E.64 R26, desc[UR4][R16.64+0x10] ;  /* 0x00001004101a7981 */ /* 0x000f68000c1e1b00 */
[----:B------:R-:W5:Y:S01]  /*0750*/  LDG.E.64 R30, desc[UR16][R18.64+0x18] ;  /* 0x00001810121e7981 */ /* 0x000f62000c1e1b00 */
[----:B---3--:R-:W-:-:S03]  /*0760*/  DMUL R22, R22, R20 ;  /* 0x0000001416167228 */ /* 0x008fc60000000000 */
[----:B------:R-:W2:Y:S05]  /*0770*/  LDG.E.64 R20, desc[UR14][R8.64+0x38] ;  /* 0x0000380e08147981 */ /* 0x000eaa000c1e1b00 */
[----:B----4-:R-:W-:Y:S02]  /*0780*/  DFMA R24, R28, R24, R22 ;  /* 0x000000181c18722b */ /* 0x010fe40000000016 */
[----:B------:R0:W3:Y:S04]  /*0790*/  LDG.E.64 R22, desc[UR10][R12.64+0x38] ;  /* 0x0000380a0c167981 */ /* 0x0000e8000c1e1b00 */
[----:B------:R-:W5:Y:S01]  /*07a0*/  LDG.E.64 R28, desc[UR8][R18.64+0x10] ;  /* 0x00001008121c7981 */ /* 0x000f62000c1e1b00 */
[----:B------:R-:W-:Y:S01]  /*07b0*/  VIADD R36, R36, 0x8 ;  /* 0x0000000824247836 */ /* 0x000fe20000000000 */
[----:B------:R-:W-:-:S04]  /*07c0*/  DADD R4, R32, R4 ;  /* 0x0000000020047229 */ /* 0x000fc80000000004 */
[----:B------:R-:W-:Y:S02]  /*07d0*/  ISETP.NE.AND P0, PT, R36, RZ, PT ;  /* 0x000000ff2400720c */ /* 0x000fe40003f05270 */
[----:B0-----:R-:W-:Y:S02]  /*07e0*/  IADD3 R12, P1, PT, R12, 0x40, RZ ;  /* 0x000000400c0c7810 */ /* 0x001fe40007f3e0ff */
[----:B------:R-:W-:Y:S02]  /*07f0*/  IADD3 R8, P2, PT, R8, 0x40, RZ ;  /* 0x0000004008087810 */ /* 0x000fe40007f5e0ff */
[----:B------:R-:W-:Y:S01]  /*0800*/  IADD3 R16, P3, PT, R16, 0x40, RZ ;  /* 0x0000004010107810 */ /* 0x000fe20007f7e0ff */
[----:B------:R-:W-:Y:S02]  /*0810*/  IMAD.X R13, RZ, RZ, R13, P1 ;  /* 0x000000ffff0d7224 */ /* 0x000fe400008e060d */
[----:B------:R-:W-:Y:S02]  /*0820*/  IMAD.X R9, RZ, RZ, R9, P2 ;  /* 0x000000ffff097224 */ /* 0x000fe400010e0609 */
[----:B------:R-:W-:Y:S01]  /*0830*/  IMAD.X R17, RZ, RZ, R17, P3 ;  /* 0x000000ffff117224 */ /* 0x000fe200018e0611 */
[----:B--2---:R-:W-:-:S08]  /*0840*/  DMUL R20, R20, R10 ;  /* 0x0000000a14147228 */ /* 0x004fd00000000000 */
[----:B---3--:R-:W-:Y:S02]  /*0850*/  DFMA R20, R22, R14, R20 ;  /* 0x0000000e1614722b */ /* 0x008fe40000000014 */
[----:B-----5:R-:W-:-:S06]  /*0860*/  DFMA R24, R26, R28, R24 ;  /* 0x0000001c1a18722b */ /* 0x020fcc0000000018 */
[----:B------:R-:W-:Y:S02]  /*0870*/  DFMA R20, R34, R30, R20 ;  /* 0x0000001e2214722b */ /* 0x000fe40000000014 */
[----:B------:R-:W-:-:S08]  /*0880*/  DADD R4, R4, R24 ;  /* 0x0000000004047229 */ /* 0x000fd00000000018 */
[----:B------:R-:W-:Y:S01]  /*0890*/  DADD R4, R4, R20 ;  /* 0x0000000004047229 */ /* 0x000fe20000000014 */
[----:B------:R-:W-:Y:S10]  /*08a0*/  @P0 BRA `(.L_x_6) ;  /* 0xfffffff800600947 */ /* 0x000ff4000383ffff */
.L_x_5:
[----:B------:R-:W-:Y:S05]  /*08b0*/  BSYNC.RECONVERGENT B2 ;  /* 0x0000000000027941 */ /* 0x000fea0003800200 */
.L_x_4:
[----:B------:R-:W-:-:S13]  /*08c0*/  LOP3.LUT P0, R8, R2, 0x7, RZ, 0xc0, !PT ;  /* 0x0000000702087812 */ /* 0x000fda000780c0ff */
[----:B------:R-:W-:Y:S05]  /*08d0*/  @!P0 BRA `(.L_x_3) ;  /* 0x0000000800608947 */ /* 0x000fea0003800000 */
[----:B------:R-:W-:Y:S01]  /*08e0*/  ISETP.GE.U32.AND P0, PT, R8, 0x4, PT ;  /* 0x000000040800780c */ /* 0x000fe20003f06070 */
[----:B------:R-:W-:-:S12]  /*08f0*/  BSSY.RECONVERGENT B2, `(.L_x_7) ;  /* 0x0000044000027945 */ /* 0x000fd80003800200 */
[----:B------:R-:W-:Y:S05]  /*0900*/  @!P0 BRA `(.L_x_8) ;  /* 0x0000000400088947 */ /* 0x000fea0003800000 */
[----:B------:R-:W1:Y:S01]  /*0910*/  LDC.64 R18, c[0x0][0x388] ;  /* 0x0000e200ff127b82 */ /* 0x000e620000000a00 */
[C---:B0-----:R-:W-:Y:S02]  /*0920*/  R2UR UR10, R6.reuse ;  /* 0x00000000060a72ca */ /* 0x041fe400000e0000 */
[C---:B------:R-:W-:Y:S02]  /*0930*/  R2UR UR11, R7.reuse ;  /* 0x00000000070b72ca */ /* 0x040fe400000e0000 */
[C---:B------:R-:W-:Y:S02]  /*0940*/  R2UR UR12, R6.reuse ;  /* 0x00000000060c72ca */ /* 0x040fe400000e0000 */
[C---:B------:R-:W-:Y:S01]  /*0950*/  R2UR UR13, R7.reuse ;  /* 0x00000000070d72ca */ /* 0x040fe200000e0000 */
[----:B------:R-:W0:Y:S01]  /*0960*/  LDC.64 R32, c[0x0][0x380] ;  /* 0x0000e000ff207b82 */ /* 0x000e220000000a00 */
[----:B------:R-:W-:Y:S02]  /*0970*/  R2UR UR4, R6 ;  /* 0x00000000060472ca */ /* 0x000fe400000e0000 */
[----:B------:R-:W-:-:S02]  /*0980*/  R2UR UR5, R7 ;  /* 0x00000000070572ca */ /* 0x000fc400000e0000 */
[----:B------:R-:W-:Y:S02]  /*0990*/  R2UR UR8, R6 ;  /* 0x00000000060872ca */ /* 0x000fe400000e0000 */
[----:B------:R-:W-:Y:S01]  /*09a0*/  R2UR UR9, R7 ;  /* 0x00000000070972ca */ /* 0x000fe200000e0000 */
[----:B------:R-:W2:Y:S01]  /*09b0*/  LDC.64 R14, c[0x0][0x390] ;  /* 0x0000e400ff0e7b82 */ /* 0x000ea20000000a00 */
[----:B-1----:R-:W-:-:S05]  /*09c0*/  IMAD.WIDE.U32 R18, R3, 0x8, R18 ;  /* 0x0000000803127825 */ /* 0x002fca00078e0012 */
[----:B------:R-:W3:Y:S01]  /*09d0*/  LDG.E.64 R16, desc[UR10][R18.64] ;  /* 0x0000000a12107981 */ /* 0x000ee2000c1e1b00 */
[----:B------:R-:W-:-:S04]  /*09e0*/  IMAD.WIDE R22, R0, 0x8, R18 ;  /* 0x0000000800167825 */ /* 0x000fc800078e0212 */
[----:B0-----:R-:W-:Y:S01]  /*09f0*/  IMAD.WIDE.U32 R32, R3, 0x8, R32 ;  /* 0x0000000803207825 */ /* 0x001fe200078e0020 */
[----:B------:R-:W3:Y:S04]  /*0a00*/  LDG.E.64 R20, desc[UR12][R22.64] ;  /* 0x0000000c16147981 */ /* 0x000ee8000c1e1b00 */
[----:B------:R-:W4:Y:S01]  /*0a10*/  LDG.E.64 R26, desc[UR4][R32.64] ;  /* 0x00000004201a7981 */ /* 0x000f22000c1e1b00 */
[----:B------:R-:W-:-:S05]  /*0a20*/  IMAD.WIDE R12, R0, 0x8, R32 ;  /* 0x00000008000c7825 */ /* 0x000fca00078e0220 */
[----:B------:R-:W4:Y:S01]  /*0a30*/  LDG.E.64 R28, desc[UR8][R12.64] ;  /* 0x000000080c1c7981 */ /* 0x000f22000c1e1b00 */
[C---:B------:R-:W-:Y:S01]  /*0a40*/  R2UR UR14, R6.reuse ;  /* 0x00000000060e72ca */ /* 0x040fe200000e0000 */
[----:B--2---:R-:W-:Y:S01]  /*0a50*/  IMAD.WIDE.U32 R14, R3, 0x8, R14 ;  /* 0x00000008030e7825 */ /* 0x004fe200078e000e */
[C---:B------:R-:W-:Y:S02]  /*0a60*/  R2UR UR15, R7.reuse ;  /* 0x00000000070f72ca */ /* 0x040fe400000e0000 */
[----:B------:R-:W-:Y:S02]  /*0a70*/  R2UR UR16, R6 ;  /* 0x00000000061072ca */ /* 0x000fe400000e0000 */
[----:B------:R-:W-:Y:S01]  /*0a80*/  R2UR UR17, R7 ;  /* 0x00000000071172ca */ /* 0x000fe200000e0000 */
[----:B------:R-:W-:Y:S01]  /*0a90*/  IMAD.WIDE R8, R0, 0x8, R14 ;  /* 0x0000000800087825 */ /* 0x000fe200078e020e */
[----:B------:R-:W2:Y:S04]  /*0aa0*/  LDG.E.64 R10, desc[UR4][R14.64] ;  /* 0x000000040e0a7981 */ /* 0x000ea8000c1e1b00 */
[----:B------:R-:W2:Y:S01]  /*0ab0*/  LDG.E.64 R24, desc[UR8][R8.64] ;  /* 0x0000000808187981 */ /* 0x000ea2000c1e1b00 */
[----:B------:R-:W-:-:S02]  /*0ac0*/  R2UR UR18, R6 ;  /* 0x00000000061272ca */ /* 0x000fc400000e0000 */
[C---:B------:R-:W-:Y:S01]  /*0ad0*/  R2UR UR19, R7.reuse ;  /* 0x00000000071372ca */ /* 0x040fe200000e0000 */
[----:B------:R-:W5:Y:S01]  /*0ae0*/  LDG.E.64 R34, desc[UR12][R8.64+0x10] ;  /* 0x0000100c08227981 */ /* 0x000f62000c1e1b00 */
[----:B------:R-:W-:Y:S02]  /*0af0*/  R2UR UR20, R6 ;  /* 0x00000000061472ca */ /* 0x000fe400000e0000 */
[----:B------:R-:W-:Y:S01]  /*0b00*/  R2UR UR21, R7 ;  /* 0x00000000071572ca */ /* 0x000fe200000e0000 */
[----:B------:R-:W5:Y:S01]  /*0b10*/  LDG.E.64 R36, desc[UR16][R12.64+0x18] ;  /* 0x000018100c247981 */ /* 0x000f62000c1e1b00 */
[----:B---3--:R-:W-:-:S03]  /*0b20*/  DMUL R30, R16, R20 ;  /* 0x00000014101e7228 */ /* 0x008fc60000000000 */
[----:B------:R-:W3:Y:S04]  /*0b30*/  LDG.E.64 R16, desc[UR14][R18.64+0x8] ;  /* 0x0000080e12107981 */ /* 0x000ee8000c1e1b00 */
[----:B------:R-:W3:Y:S01]  /*0b40*/  LDG.E.64 R20, desc[UR16][R22.64+0x8] ;  /* 0x0000081016147981 */ /* 0x000ee2000c1e1b00 */
[----:B----4-:R-:W-:-:S03]  /*0b50*/  DFMA R30, R26, R28, R30 ;  /* 0x0000001c1a1e722b */ /* 0x010fc6000000001e */
[----:B------:R-:W4:Y:S04]  /*0b60*/  LDG.E.64 R26, desc[UR10][R32.64+0x8] ;  /* 0x0000080a201a7981 */ /* 0x000f28000c1e1b00 */
[----:B------:R-:W4:Y:S01]  /*0b70*/  LDG.E.64 R28, desc[UR12][R12.64+0x8] ;  /* 0x0000080c0c1c7981 */ /* 0x000f22000c1e1b00 */
[----:B--2---:R-:W-:-:S03]  /*0b80*/  DFMA R10, R10, R24, R30 ;  /* 0x000000180a0a722b */ /* 0x004fc6000000001e */
[----:B------:R-:W5:Y:S01]  /*0b90*/  LDG.E.64 R30, desc[UR14][R32.64+0x18] ;  /* 0x0000180e201e7981 */ /* 0x000f62000c1e1b00 */
[----:B---3--:R-:W-:-:S03]  /*0ba0*/  DMUL R24, R16, R20 ;  /* 0x0000001410187228 */ /* 0x008fc60000000000 */
[----:B------:R-:W2:Y:S04]  /*0bb0*/  LDG.E.64 R16, desc[UR4][R14.64+0x8] ;  /* 0x000008040e107981 */ /* 0x000ea8000c1e1b00 */
[----:B------:R-:W2:Y:S01]  /*0bc0*/  LDG.E.64 R20, desc[UR8][R8.64+0x8] ;  /* 0x0000080808147981 */ /* 0x000ea2000c1e1b00 */
[----:B----4-:R-:W-:-:S03]  /*0bd0*/  DFMA R24, R26, R28, R24 ;  /* 0x0000001c1a18722b */ /* 0x010fc60000000018 */
[----:B------:R-:W3:Y:S04]  /*0be0*/  LDG.E.64 R26, desc[UR10][R18.64+0x10] ;  /* 0x0000100a121a7981 */ /* 0x000ee8000c1e1b00 */
[----:B------:R-:W3:Y:S04]  /*0bf0*/  LDG.E.64 R28, desc[UR12][R22.64+0x10] ;  /* 0x0000100c161c7981 */ /* 0x000ee8000c1e1b00 */
[----:B------:R-:W4:Y:S04]  /*0c00*/  LDG.E.64 R8, desc[UR8][R8.64+0x18] ;  /* 0x0000180808087981 */ /* 0x000f28000c1e1b00 */
[----:B------:R-:W5:Y:S04]  /*0c10*/  LDG.E.64 R18, desc[UR18][R18.64+0x18] ;  /* 0x0000181212127981 */ /* 0x000f68000c1e1b00 */
[----:B------:R-:W5:Y:S01]  /*0c20*/  LDG.E.64 R22, desc[UR20][R22.64+0x18] ;  /* 0x0000181416167981 */ /* 0x000f62000c1e1b00 */
[----:B--2---:R-:W-:-:S03]  /*0c30*/  DFMA R16, R16, R20, R24 ;  /* 0x000000141010722b */ /* 0x004fc60000000018 */
[----:B------:R-:W2:Y:S04]  /*0c40*/  LDG.E.64 R20, desc[UR4][R32.64+0x10] ;  /* 0x0000100420147981 */ /* 0x000ea8000c1e1b00 */
[----:B------:R-:W2:Y:S01]  /*0c50*/  LDG.E.64 R24, desc[UR8][R12.64+0x10] ;  /* 0x000010080c187981 */ /* 0x000ea2000c1e1b00 */
[----:B---3--:R-:W-:-:S03]  /*0c60*/  DMUL R26, R26, R28 ;  /* 0x0000001c1a1a7228 */ /* 0x008fc60000000000 */
[----:B------:R-:W3:Y:S04]  /*0c70*/  LDG.E.64 R28, desc[UR10][R14.64+0x10] ;  /* 0x0000100a0e1c7981 */ /* 0x000ee8000c1e1b00 */
[----:B------:R-:W4:Y:S01]  /*0c80*/  LDG.E.64 R14, desc[UR4][R14.64+0x18] ;  /* 0x000018040e0e7981 */ /* 0x000f22000c1e1b00 */
[----:B------:R-:W-:Y:S02]  /*0c90*/  DADD R10, R4, R10 ;  /* 0x00000000040a7229 */ /* 0x000fe4000000000a */
[----:B-----5:R-:W-:-:S06]  /*0ca0*/  DMUL R18, R18, R22 ;  /* 0x0000001612127228 */ /* 0x020fcc0000000000 */
[----:B------:R-:W-:Y:S02]  /*0cb0*/  DADD R10, R10, R16 ;  /* 0x000000000a0a7229 */ /* 0x000fe40000000010 */
[----:B------:R-:W-:Y:S01]  /*0cc0*/  DFMA R18, R30, R36, R18 ;  /* 0x000000241e12722b */ /* 0x000fe20000000012 */
[----:B------:R-:W-:Y:S01]  /*0cd0*/  VIADD R3, R3, 0x4 ;  /* 0x0000000403037836 */ /* 0x000fe20000000000 */
[----:B--2---:R-:W-:-:S08]  /*0ce0*/  DFMA R20, R20, R24, R26 ;  /* 0x000000181414722b */ /* 0x004fd0000000001a */
[----:B---3--:R-:W-:Y:S02]  /*0cf0*/  DFMA R20, R28, R34, R20 ;  /* 0x000000221c14722b */ /* 0x008fe40000000014 */
[----:B----4-:R-:W-:-:S06]  /*0d00*/  DFMA R18, R14, R8, R18 ;  /* 0x000000080e12722b */ /* 0x010fcc0000000012 */
[----:B------:R-:W-:-:S08]  /*0d10*/  DADD R10, R10, R20 ;  /* 0x000000000a0a7229 */ /* 0x000fd00000000014 */
[----:B------:R-:W-:-:S11]  /*0d20*/  DADD R4, R10, R18 ;  /* 0x000000000a047229 */ /* 0x000fd60000000012 */
.L_x_8:
[----:B------:R-:W-:Y:S05]  /*0d30*/  BSYNC.RECONVERGENT B2 ;  /* 0x0000000000027941 */ /* 0x000fea0003800200 */
.L_x_7:
[----:B------:R-:W-:-:S13]  /*0d40*/  LOP3.LUT P0, R8, R2, 0x3, RZ, 0xc0, !PT ;  /* 0x0000000302087812 */ /* 0x000fda000780c0ff */
[----:B------:R-:W-:Y:S05]  /*0d50*/  @!P0 BRA `(.L_x_3) ;  /* 0x0000000400408947 */ /* 0x000fea0003800000 */
[----:B------:R-:W-:Y:S01]  /*0d60*/  ISETP.NE.AND P0, PT, R8, 0x1, PT ;  /* 0x000000010800780c */ /* 0x000fe20003f05270 */
[----:B------:R-:W-:Y:S01]  /*0d70*/  BSSY.RECONVERGENT B2, `(.L_x_9) ;  /* 0x0000032000027945 */ /* 0x000fe20003800200 */
[----:B------:R-:W-:-:S04]  /*0d80*/  LOP3.LUT R9, R2, 0x1, RZ, 0xc0, !PT ;  /* 0x0000000102097812 */ /* 0x000fc800078ec0ff */
[----:B------:R-:W-:-:S07]  /*0d90*/  ISETP.NE.U32.AND P1, PT, R9, 0x1, PT ;  /* 0x000000010900780c */ /* 0x000fce0003f25070 */
[----:B------:R-:W-:Y:S06]  /*0da0*/  @!P0 BRA `(.L_x_10) ;  /* 0x0000000000b88947 */ /* 0x000fec0003800000 */
        /* <DEDUP_REMOVED lines=8> */
[C---:B------:R-:W-:Y:S02]  /*0e30*/  R2UR UR18, R6.reuse ;  /* 0x00000000061272ca */ /* 0x040fe400000e0000 */
[C---:B------:R-:W-:Y:S01]  /*0e40*/  R2UR UR19, R7.reuse ;  /* 0x00000000071372ca */ /* 0x040fe200000e0000 */
[----:B------:R-:W2:Y:S01]  /*0e50*/  LDC.64 R30, c[0x0][0x390] ;  /* 0x0000e400ff1e7b82 */ /* 0x000ea20000000a00 */
[C---:B------:R-:W-:Y:S02]  /*0e60*/  R2UR UR8, R6.reuse ;  /* 0x00000000060872ca */ /* 0x040fe400000e0000 */
[C---:B------:R-:W-:Y:S02]  /*0e70*/  R2UR UR9, R7.reuse ;  /* 0x00000000070972ca */ /* 0x040fe400000e0000 */
[C---:B------:R-:W-:Y:S02]  /*0e80*/  R2UR UR20, R6.reuse ;  /* 0x00000000061472ca */ /* 0x040fe400000e0000 */
[----:B------:R-:W-:Y:S01]  /*0e90*/  R2UR UR21, R7 ;  /* 0x00000000071572ca */ /* 0x000fe200000e0000 */
[----:B-1----:R-:W-:Y:S01]  /*0ea0*/  IMAD.WIDE.U32 R34, R3, 0x8, R10 ;  /* 0x0000000803227825 */ /* 0x002fe200078e000a */
[----:B------:R-:W-:-:S02]  /*0eb0*/  R2UR UR14, R6 ;  /* 0x00000000060e72ca */ /* 0x000fc400000e0000 */
[C---:B------:R-:W-:Y:S02]  /*0ec0*/  R2UR UR15, R7.reuse ;  /* 0x00000000070f72ca */ /* 0x040fe400000e0000 */
[----:B------:R-:W3:Y:S01]  /*0ed0*/  LDG.E.64 R22, desc[UR10][R34.64] ;  /* 0x0000000a22167981 */ /* 0x000ee2000c1e1b00 */
[----:B------:R-:W-:Y:S01]  /*0ee0*/  IMAD.WIDE R12, R0, 0x8, R34 ;  /* 0x00000008000c7825 */ /* 0x000fe200078e0222 */
[----:B------:R-:W-:Y:S02]  /*0ef0*/  R2UR UR16, R6 ;  /* 0x00000000061072ca */ /* 0x000fe400000e0000 */
[----:B------:R-:W-:Y:S01]  /*0f00*/  R2UR UR17, R7 ;  /* 0x00000000071172ca */ /* 0x000fe200000e0000 */
[----:B0-----:R-:W-:Y:S01]  /*0f10*/  IMAD.WIDE.U32 R14, R3, 0x8, R8 ;  /* 0x00000008030e7825 */ /* 0x001fe200078e0008 */
[----:B------:R-:W3:Y:S04]  /*0f20*/  LDG.E.64 R10, desc[UR12][R12.64] ;  /* 0x0000000c0c0a7981 */ /* 0x000ee8000c1e1b00 */
[----:B------:R-:W4:Y:S01]  /*0f30*/  LDG.E.64 R20, desc[UR18][R34.64+0x8] ;  /* 0x0000081222147981 */ /* 0x000f22000c1e1b00 */
[----:B------:R-:W-:-:S03]  /*0f40*/  IMAD.WIDE R32, R0, 0x8, R14 ;  /* 0x0000000800207825 */ /* 0x000fc600078e020e */
[----:B------:R-:W5:Y:S01]  /*0f50*/  LDG.E.64 R16, desc[UR4][R14.64] ;  /* 0x000000040e107981 */ /* 0x000f62000c1e1b00 */
[----:B--2---:R-:W-:-:S03]  /*0f60*/  IMAD.WIDE.U32 R30, R3, 0x8, R30 ;  /* 0x00000008031e7825 */ /* 0x004fc600078e001e */
[----:B------:R-:W4:Y:S04]  /*0f70*/  LDG.E.64 R8, desc[UR20][R12.64+0x8] ;  /* 0x000008140c087981 */ /* 0x000f28000c1e1b00 */
[----:B------:R-:W5:Y:S01]  /*0f80*/  LDG.E.64 R18, desc[UR8][R32.64] ;  /* 0x0000000820127981 */ /* 0x000f62000c1e1b00 */
[----:B------:R-:W-:-:S03]  /*0f90*/  IMAD.WIDE R24, R0, 0x8, R30 ;  /* 0x0000000800187825 */ /* 0x000fc600078e021e */
[----:B------:R-:W2:Y:S04]  /*0fa0*/  LDG.E.64 R14, desc[UR16][R14.64+0x8] ;  /* 0x000008100e0e7981 */ /* 0x000ea8000c1e1b00 */
[----:B------:R-:W2:Y:S04]  /*0fb0*/  LDG.E.64 R12, desc[UR14][R30.64] ;  /* 0x0000000e1e0c7981 */ /* 0x000ea8000c1e1b00 */
[----:B------:R-:W2:Y:S04]  /*0fc0*/  LDG.E.64 R28, desc[UR12][R32.64+0x8] ;  /* 0x0000080c201c7981 */ /* 0x000ea8000c1e1b00 */
[----:B------:R-:W2:Y:S04]  /*0fd0*/  LDG.E.64 R26, desc[UR10][R24.64] ;  /* 0x0000000a181a7981 */ /* 0x000ea8000c1e1b00 */
[----:B------:R-:W2:Y:S04]  /*0fe0*/  LDG.E.64 R34, desc[UR4][R30.64+0x8] ;  /* 0x000008041e227981 */ /* 0x000ea8000c1e1b00 */
[----:B------:R-:W2:Y:S01]  /*0ff0*/  LDG.E.64 R36, desc[UR8][R24.64+0x8] ;  /* 0x0000080818247981 */ /* 0x000ea2000c1e1b00 */
[----:B------:R-:W-:Y:S01]  /*1000*/  VIADD R3, R3, 0x2 ;  /* 0x0000000203037836 */ /* 0x000fe20000000000 */
[----:B---3--:R-:W-:-:S02]  /*1010*/  DMUL R10, R22, R10 ;  /* 0x0000000a160a7228 */ /* 0x008fc40000000000 */
[----:B----4-:R-:W-:-:S06]  /*1020*/  DMUL R8, R20, R8 ;  /* 0x0000000814087228 */ /* 0x010fcc0000000000 */
[----:B-----5:R-:W-:Y:S02]  /*1030*/  DFMA R10, R16, R18, R10 ;  /* 0x00000012100a722b */ /* 0x020fe4000000000a */
[----:B--2---:R-:W-:-:S06]  /*1040*/  DFMA R8, R14, R28, R8 ;  /* 0x0000001c0e08722b */ /* 0x004fcc0000000008 */
[----:B------:R-:W-:Y:S02]  /*1050*/  DFMA R10, R12, R26, R10 ;  /* 0x0000001a0c0a722b */ /* 0x000fe4000000000a */
[----:B------:R-:W-:-:S06]  /*1060*/  DFMA R8, R34, R36, R8 ;  /* 0x000000242208722b */ /* 0x000fcc0000000008 */
[----:B------:R-:W-:-:S08]  /*1070*/  DADD R4, R4, R10 ;  /* 0x0000000004047229 */ /* 0x000fd0000000000a */
[----:B------:R-:W-:-:S11]  /*1080*/  DADD R4, R4, R8 ;  /* 0x0000000004047229 */ /* 0x000fd60000000008 */
.L_x_10:
[----:B------:R-:W-:Y:S05]  /*1090*/  BSYNC.RECONVERGENT B2 ;  /* 0x0000000000027941 */ /* 0x000fea0003800200 */
.L_x_9:
[----:B------:R-:W-:Y:S05]  /*10a0*/  @P1 BRA `(.L_x_3) ;  /* 0x00000000006c1947 */ /* 0x000fea0003800000 */
        /* <DEDUP_REMOVED lines=11> */
[----:B-1----:R-:W-:-:S04]  /*1160*/  IMAD.WIDE.U32 R12, R3, 0x8, R12 ;  /* 0x00000008030c7825 */ /* 0x002fc800078e000c */
[C---:B------:R-:W-:Y:S02]  /*1170*/  IMAD.WIDE R14, R0.reuse, 0x8, R12 ;  /* 0x00000008000e7825 */ /* 0x040fe400078e020c */
[----:B------:R-:W3:Y:S02]  /*1180*/  LDG.E.64 R12, desc[UR10][R12.64] ;  /* 0x0000000a0c0c7981 */ /* 0x000ee4000c1e1b00 */
[C---:B0-----:R-:W-:Y:S02]  /*1190*/  IMAD.WIDE.U32 R8, R3.reuse, 0x8, R8 ;  /* 0x0000000803087825 */ /* 0x041fe400078e0008 */
[----:B------:R-:W3:Y:S02]  /*11a0*/  LDG.E.64 R14, desc[UR12][R14.64] ;  /* 0x0000000c0e0e7981 */ /* 0x000ee4000c1e1b00 */
[----:B------:R-:W-:Y:S02]  /*11b0*/  IMAD.WIDE R10, R0, 0x8, R8 ;  /* 0x00000008000a7825 */ /* 0x000fe400078e0208 */
[----:B------:R-:W4:Y:S02]  /*11c0*/  LDG.E.64 R8, desc[UR4][R8.64] ;  /* 0x0000000408087981 */ /* 0x000f24000c1e1b00 */
[----:B--2---:R-:W-:-:S02]  /*11d0*/  IMAD.WIDE.U32 R16, R3, 0x8, R16 ;  /* 0x0000000803107825 */ /* 0x004fc400078e0010 */
[----:B------:R-:W4:Y:S02]  /*11e0*/  LDG.E.64 R10, desc[UR8][R10.64] ;  /* 0x000000080a0a7981 */ /* 0x000f24000c1e1b00 */
[----:B------:R-:W-:Y:S02]  /*11f0*/  IMAD.WIDE R18, R0, 0x8, R16 ;  /* 0x0000000800127825 */ /* 0x000fe400078e0210 */
[----:B------:R-:W2:Y:S04]  /*1200*/  LDG.E.64 R16, desc[UR10][R16.64] ;  /* 0x0000000a10107981 */ /* 0x000ea8000c1e1b00 */
[----:B------:R-:W2:Y:S01]  /*1210*/  LDG.E.64 R18, desc[UR12][R18.64] ;  /* 0x0000000c12127981 */ /* 0x000ea2000c1e1b00 */
[----:B---3--:R-:W-:-:S08]  /*1220*/  DMUL R12, R12, R14 ;  /* 0x0000000e0c0c7228 */ /* 0x008fd00000000000 */
[----:B----4-:R-:W-:-:S08]  /*1230*/  DFMA R12, R8, R10, R12 ;  /* 0x0000000a080c722b */ /* 0x010fd0000000000c */
[----:B--2---:R-:W-:-:S08]  /*1240*/  DFMA R12, R16, R18, R12 ;  /* 0x00000012100c722b */ /* 0x004fd0000000000c */
[----:B------:R-:W-:-:S11]  /*1250*/  DADD R4, R4, R12 ;  /* 0x0000000004047229 */ /* 0x000fd6000000000c */
.L_x_3:
[----:B------:R-:W-:Y:S05]  /*1260*/  BSYNC.RECONVERGENT B0 ;  /* 0x0000000000007941 */ /* 0x000fea0003800200 */
.L_x_2:
[----:B------:R-:W1:Y:S01]  /*1270*/  I2F.F64 R2, R2 ;  /* 0x0000000200027312 */ /* 0x000e620000201c00 */
[----:B------:R-:W-:Y:S01]  /*1280*/  IMAD.MOV.U32 R8, RZ, RZ, 0x1 ;  /* 0x00000001ff087424 */ /* 0x000fe200078e00ff */
[----:B------:R-:W-:Y:S01]  /*1290*/  FSETP.GEU.AND P1, PT, |R5|, 6.5827683646048100446e-37, PT ;  /* 0x036000000500780b */ /* 0x000fe20003f2e200 */
[----:B------:R-:W-:Y:S05]  /*12a0*/  BSSY.RECONVERGENT B0, `(.L_x_11) ;  /* 0x0000011000007945 */ /* 0x000fea0003800200 */
[----:B-1----:R-:W1:Y:S02]  /*12b0*/  MUFU.RCP64H R9, R3 ;  /* 0x0000000300097308 */ /* 0x002e640000001800 */
[----:B-1----:R-:W-:-:S08]  /*12c0*/  DFMA R10, -R2, R8, 1 ;  /* 0x3ff00000020a742b */ /* 0x002fd00000000108 */
[----:B------:R-:W-:-:S08]  /*12d0*/  DFMA R10, R10, R10, R10 ;  /* 0x0000000a0a0a722b */ /* 0x000fd0000000000a */
[----:B------:R-:W-:-:S08]  /*12e0*/  DFMA R10, R8, R10, R8 ;  /* 0x0000000a080a722b */ /* 0x000fd00000000008 */
[----:B------:R-:W-:-:S08]  /*12f0*/  DFMA R8, -R2, R10, 1 ;  /* 0x3ff000000208742b */ /* 0x000fd0000000010a */
[----:B------:R-:W-:-:S08]  /*1300*/  DFMA R8, R10, R8, R10 ;  /* 0x000000080a08722b */ /* 0x000fd0000000000a */
[----:B------:R-:W-:-:S08]  /*1310*/  DMUL R10, R8, R4 ;  /* 0x00000004080a7228 */ /* 0x000fd00000000000 */
[----:B------:R-:W-:-:S08]  /*1320*/  DFMA R12, -R2, R10, R4 ;  /* 0x0000000a020c722b */ /* 0x000fd00000000104 */
[----:B------:R-:W-:-:S10]  /*1330*/  DFMA R8, R8, R12, R10 ;  /* 0x0000000c0808722b */ /* 0x000fd4000000000a */
[----:B------:R-:W-:-:S05]  /*1340*/  FFMA R10, RZ, R3, R9 ;  /* 0x00000003ff0a7223 */ /* 0x000fca0000000009 */
[----:B------:R-:W-:-:S13]  /*1350*/  FSETP.GT.AND P0, PT, |R10|, 1.469367938527859385e-39, PT ;  /* 0x001000000a00780b */ /* 0x000fda0003f04200 */
[----:B------:R-:W-:Y:S05]  /*1360*/  @P0 BRA P1, `(.L_x_12) ;  /* 0x0000000000100947 */ /* 0x000fea0000800000 */
[----:B------:R-:W-:Y:S01]  /*1370*/  IMAD.MOV.U32 R8, RZ, RZ, R4 ;  /* 0x000000ffff087224 */ /* 0x000fe200078e0004 */
[----:B------:R-:W-:Y:S01]  /*1380*/  MOV R10, 0x13b0 ;  /* 0x000013b0000a7802 */ /* 0x000fe20000000f00 */
[----:B------:R-:W-:-:S07]  /*1390*/  IMAD.MOV.U32 R9, RZ, RZ, R5 ;  /* 0x000000ffff097224 */ /* 0x000fce00078e0005 */
[----:B0-----:R-:W-:Y:S05]  /*13a0*/  CALL.REL.NOINC `($__internal_0_$__cuda_sm20_div_rn_f64_full) ;  /* 0x0000000000247944 */ /* 0x001fea0003c00000 */
.L_x_12:
[----:B------:R-:W-:Y:S05]  /*13b0*/  BSYNC.RECONVERGENT B0 ;  /* 0x0000000000007941 */ /* 0x000fea0003800200 */
.L_x_11:
[----:B------:R-:W1:Y:S01]  /*13c0*/  LDC.64 R2, c[0x0][0x398] ;  /* 0x0000e600ff027b82 */ /* 0x000e620000000a00 */
[----:B0-----:R-:W-:Y:S02]  /*13d0*/  R2UR UR4, R6 ;  /* 0x00000000060472ca */ /* 0x001fe400000e0000 */
[----:B------:R-:W-:Y:S01]  /*13e0*/  R2UR UR5, R7 ;  /* 0x00000000070572ca */ /* 0x000fe200000e0000 */
[----:B-1----:R-:W-:-:S12]  /*13f0*/  IMAD.WIDE R2, R0, 0x8, R2 ;  /* 0x0000000800027825 */ /* 0x002fd800078e0202 */
[----:B------:R0:W-:Y:S02]  /*1400*/  STG.E.64 desc[UR4][R2.64], R8 ;  /* 0x0000000802007986 */ /* 0x0001e4000c101b04 */
.L_x_1:
[----:B------:R-:W-:Y:S05]  /*1410*/  BSYNC.RECONVERGENT B1 ;  /* 0x0000000000017941 */ /* 0x000fea0003800200 */
.L_x_0:
[----:B------:R-:W-:Y:S06]  /*1420*/  BAR.SYNC.DEFER_BLOCKING 0x0 ;  /* 0x0000000000007b1d */ /* 0x000fec0000010000 */
[----:B------:R-:W-:Y:S05]  /*1430*/  EXIT ;  /* 0x000000000000794d */ /* 0x000fea0003800000 */
        .weak           $__internal_0_$__cuda_sm20_div_rn_f64_full
        .type           $__internal_0_$__cuda_sm20_div_rn_f64_full,@function
        .size           $__internal_0_$__cuda_sm20_div_rn_f64_full,(.L_x_19 - $__internal_0_$__cuda_sm20_div_rn_f64_full)
$__internal_0_$__cuda_sm20_div_rn_f64_full:
[C---:B------:R-:W-:Y:S01]  /*1440*/  FSETP.GEU.AND P0, PT, |R3|.reuse, 1.469367938527859385e-39, PT ;  /* 0x001000000300780b */ /* 0x040fe20003f0e200 */
[----:B------:R-:W-:Y:S01]  /*1450*/  IMAD.MOV.U32 R12, RZ, RZ, 0x1 ;  /* 0x00000001ff0c7424 */ /* 0x000fe200078e00ff */
[----:B------:R-:W-:Y:S01]  /*1460*/  LOP3.LUT R4, R3, 0x800fffff, RZ, 0xc0, !PT ;  /* 0x800fffff03047812 */ /* 0x000fe200078ec0ff */
[----:B------:R-:W-:Y:S01]  /*1470*/  BSSY.RECONVERGENT B2, `(.L_x_13) ;  /* 0x0000054000027945 */ /* 0x000fe20003800200 */
[C---:B------:R-:W-:Y:S02]  /*1480*/  FSETP.GEU.AND P2, PT, |R9|.reuse, 1.469367938527859385e-39, PT ;  /* 0x001000000900780b */ /* 0x040fe40003f4e200 */
[----:B------:R-:W-:Y:S01]  /*1490*/  LOP3.LUT R5, R4, 0x3ff00000, RZ, 0xfc, !PT ;  /* 0x3ff0000004057812 */ /* 0x000fe200078efcff */
[----:B------:R-:W-:Y:S01]  /*14a0*/  IMAD.MOV.U32 R4, RZ, RZ, R2 ;  /* 0x000000ffff047224 */ /* 0x000fe200078e0002 */
[----:B------:R-:W-:Y:S02]  /*14b0*/  LOP3.LUT R11, R9, 0x7ff00000, RZ, 0xc0, !PT ;  /* 0x7ff00000090b7812 */ /* 0x000fe400078ec0ff */
[----:B------:R-:W-:-:S03]  /*14c0*/  LOP3.LUT R22, R3, 0x7ff00000, RZ, 0xc0, !PT ;  /* 0x7ff0000003167812 */ /* 0x000fc600078ec0ff */
[----:B------:R-:W-:Y:S01]  /*14d0*/  @!P0 DMUL R4, R2, 8.98846567431157953865e+307 ;  /* 0x7fe0000002048828 */ /* 0x000fe20000000000 */
[----:B------:R-:W-:Y:S01]  /*14e0*/  ISETP.GE.U32.AND P1, PT, R11, R22, PT ;  /* 0x000000160b00720c */ /* 0x000fe20003f26070 */
[----:B------:R-:W-:Y:S02]  /*14f0*/  IMAD.MOV.U32 R23, RZ, RZ, R11 ;  /* 0x000000ffff177224 */ /* 0x000fe400078e000b */
[----:B------:R-:W-:Y:S02]  /*1500*/  @!P2 LOP3.LUT R18, R3, 0x7ff00000, RZ, 0xc0, !PT ;  /* 0x7ff000000312a812 */ /* 0x000fe400078ec0ff */
[----:B------:R-:W0:Y:S02]  /*1510*/  MUFU.RCP64H R13, R5 ;  /* 0x00000005000d7308 */ /* 0x000e240000001800 */
[----:B------:R-:W-:Y:S02]  /*1520*/  @!P2 ISETP.GE.U32.AND P3, PT, R11, R18, PT ;  /* 0x000000120b00a20c */ /* 0x000fe40003f66070 */
[----:B------:R-:W-:-:S05]  /*1530*/  @!P0 LOP3.LUT R22, R5, 0x7ff00000, RZ, 0xc0, !PT ;  /* 0x7ff0000005168812 */ /* 0x000fca00078ec0ff */
[----:B------:R-:W-:Y:S01]  /*1540*/  VIADD R24, R22, 0xffffffff ;  /* 0xffffffff16187836 */ /* 0x000fe20000000000 */
[----:B0-----:R-:W-:-:S08]  /*1550*/  DFMA R14, R12, -R4, 1 ;  /* 0x3ff000000c0e742b */ /* 0x001fd00000000804 */
[----:B------:R-:W-:Y:S01]  /*1560*/  DFMA R16, R14, R14, R14 ;  /* 0x0000000e0e10722b */ /* 0x000fe2000000000e */
[----:B------:R-:W-:-:S05]  /*1570*/  IMAD.MOV.U32 R14, RZ, RZ, 0x1ca00000 ;  /* 0x1ca00000ff0e7424 */ /* 0x000fca00078e00ff */
[C---:B------:R-:W-:Y:S02]  /*1580*/  @!P2 SEL R15, R14.reuse, 0x63400000, !P3 ;  /* 0x634000000e0fa807 */ /* 0x040fe40005800000 */
[----:B------:R-:W-:Y:S01]  /*1590*/  DFMA R18, R12, R16, R12 ;  /* 0x000000100c12722b */ /* 0x000fe2000000000c */
[----:B------:R-:W-:Y:S01]  /*15a0*/  SEL R13, R14, 0x63400000, !P1 ;  /* 0x634000000e0d7807 */ /* 0x000fe20004800000 */
[----:B------:R-:W-:Y:S01]  /*15b0*/  IMAD.MOV.U32 R12, RZ, RZ, R8 ;  /* 0x000000ffff0c7224 */ /* 0x000fe200078e0008 */
[--C-:B------:R-:W-:Y:S01]  /*15c0*/  @!P2 LOP3.LUT R15, R15, 0x80000000, R9.reuse, 0xf8, !PT ;  /* 0x800000000f0fa812 */ /* 0x100fe200078ef809 */
[----:B------:R-:W-:Y:S01]  /*15d0*/  @!P2 IMAD.MOV.U32 R16, RZ, RZ, RZ ;  /* 0x000000ffff10a224 */ /* 0x000fe200078e00ff */
[----:B------:R-:W-:Y:S02]  /*15e0*/  LOP3.LUT R13, R13, 0x800fffff, R9, 0xf8, !PT ;  /* 0x800fffff0d0d7812 */ /* 0x000fe400078ef809 */
[----:B------:R-:W-:Y:S01]  /*15f0*/  @!P2 LOP3.LUT R17, R15, 0x100000, RZ, 0xfc, !PT ;  /* 0x001000000f11a812 */ /* 0x000fe200078efcff */
[----:B------:R-:W-:-:S05]  /*1600*/  DFMA R20, R18, -R4, 1 ;  /* 0x3ff000001214742b */ /* 0x000fca0000000804 */
[----:B------:R-:W-:-:S03]  /*1610*/  @!P2 DFMA R12, R12, 2, -R16 ;  /* 0x400000000c0ca82b */ /* 0x000fc60000000810 */
[----:B------:R-:W-:-:S07]  /*1620*/  DFMA R20, R18, R20, R18 ;  /* 0x000000141214722b */ /* 0x000fce0000000012 */
[----:B------:R-:W-:Y:S01]  /*1630*/  @!P2 LOP3.LUT R23, R13, 0x7ff00000, RZ, 0xc0, !PT ;  /* 0x7ff000000d17a812 */ /* 0x000fe200078ec0ff */
[----:B------:R-:W-:-:S04]  /*1640*/  DMUL R16, R20, R12 ;  /* 0x0000000c14107228 */ /* 0x000fc80000000000 */
[----:B------:R-:W-:-:S04]  /*1650*/  VIADD R15, R23, 0xffffffff ;  /* 0xffffffff170f7836 */ /* 0x000fc80000000000 */
[----:B------:R-:W-:Y:S01]  /*1660*/  DFMA R18, R16, -R4, R12 ;  /* 0x800000041012722b */ /* 0x000fe2000000000c */
[----:B------:R-:W-:-:S04]  /*1670*/  ISETP.GT.U32.AND P0, PT, R15, 0x7feffffe, PT ;  /* 0x7feffffe0f00780c */ /* 0x000fc80003f04070 */
[----:B------:R-:W-:-:S03]  /*1680*/  ISETP.GT.U32.OR P0, PT, R24, 0x7feffffe, P0 ;  /* 0x7feffffe1800780c */ /* 0x000fc60000704470 */
[----:B------:R-:W-:-:S10]  /*1690*/  DFMA R16, R20, R18, R16 ;  /* 0x000000121410722b */ /* 0x000fd40000000010 */
[----:B------:R-:W-:Y:S05]  /*16a0*/  @P0 BRA `(.L_x_14) ;  /* 0x00000000006c0947 */ /* 0x000fea0003800000 */
[----:B------:R-:W-:-:S04]  /*16b0*/  LOP3.LUT R18, R3, 0x7ff00000, RZ, 0xc0, !PT ;  /* 0x7ff0000003127812 */ /* 0x000fc800078ec0ff */
[CC--:B------:R-:W-:Y:S02]  /*16c0*/  VIADDMNMX R8, R11.reuse, -R18.reuse, 0xb9600000, !PT ;  /* 0xb96000000b087446 */ /* 0x0c0fe40007800912 */
[----:B------:R-:W-:Y:S02]  /*16d0*/  ISETP.GE.U32.AND P0, PT, R11, R18, PT ;  /* 0x000000120b00720c */ /* 0x000fe40003f06070 */
[----:B------:R-:W-:Y:S02]  /*16e0*/  VIMNMX R8, PT, PT, R8, 0x46a00000, PT ;  /* 0x46a0000008087848 */ /* 0x000fe40003fe0100 */
[----:B------:R-:W-:-:S05]  /*16f0*/  SEL R9, R14, 0x63400000, !P0 ;  /* 0x634000000e097807 */ /* 0x000fca0004000000 */
[----:B------:R-:W-:Y:S02]  /*1700*/  IMAD.IADD R18, R8, 0x1, -R9 ;  /* 0x0000000108127824 */ /* 0x000fe400078e0a09 */
[----:B------:R-:W-:Y:S02]  /*1710*/  IMAD.MOV.U32 R8, RZ, RZ, RZ ;  /* 0x000000ffff087224 */ /* 0x000fe400078e00ff */
[----:B------:R-:W-:-:S06]  /*1720*/  VIADD R9, R18, 0x7fe00000 ;  /* 0x7fe0000012097836 */ /* 0x000fcc0000000000 */
[----:B------:R-:W-:-:S10]  /*1730*/  DMUL R14, R16, R8 ;  /* 0x00000008100e7228 */ /* 0x000fd40000000000 */
[----:B------:R-:W-:-:S13]  /*1740*/  FSETP.GTU.AND P0, PT, |R15|, 1.469367938527859385e-39, PT ;  /* 0x001000000f00780b */ /* 0x000fda0003f0c200 */
[----:B------:R-:W-:Y:S05]  /*1750*/  @P0 BRA `(.L_x_15) ;  /* 0x0000000000940947 */ /* 0x000fea0003800000 */
[----:B------:R-:W-:Y:S01]  /*1760*/  DFMA R4, R16, -R4, R12 ;  /* 0x800000041004722b */ /* 0x000fe2000000000c */
[----:B------:R-:W-:-:S09]  /*1770*/  IMAD.MOV.U32 R8, RZ, RZ, RZ ;  /* 0x000000ffff087224 */ /* 0x000fd200078e00ff */
[C---:B------:R-:W-:Y:S02]  /*1780*/  FSETP.NEU.AND P0, PT, R5.reuse, RZ, PT ;  /* 0x000000ff0500720b */ /* 0x040fe40003f0d000 */
[----:B------:R-:W-:-:S04]  /*1790*/  LOP3.LUT R11, R5, 0x80000000, R3, 0x48, !PT ;  /* 0x80000000050b7812 */ /* 0x000fc800078e4803 */
[----:B------:R-:W-:-:S07]  /*17a0*/  LOP3.LUT R9, R11, R9, RZ, 0xfc, !PT ;  /* 0x000000090b097212 */ /* 0x000fce00078efcff */
[----:B------:R-:W-:Y:S05]  /*17b0*/  @!P0 BRA `(.L_x_15) ;  /* 0x00000000007c8947 */ /* 0x000fea0003800000 */
[----:B------:R-:W-:Y:S01]  /*17c0*/  IMAD.MOV R3, RZ, RZ, -R18 ;  /* 0x000000ffff037224 */ /* 0x000fe200078e0a12 */
[----:B------:R-:W-:Y:S01]  /*17d0*/  DMUL.RP R8, R16, R8 ;  /* 0x0000000810087228 */ /* 0x000fe20000008000 */
[----:B------:R-:W-:-:S06]  /*17e0*/  IMAD.MOV.U32 R2, RZ, RZ, RZ ;  /* 0x000000ffff027224 */ /* 0x000fcc00078e00ff */
[----:B------:R-:W-:-:S03]  /*17f0*/  DFMA R2, R14, -R2, R16 ;  /* 0x800000020e02722b */ /* 0x000fc60000000010 */
[----:B------:R-:W-:-:S03]  /*1800*/  LOP3.LUT R11, R9, R11, RZ, 0x3c, !PT ;  /* 0x0000000b090b7212 */ /* 0x000fc600078e3cff */
[----:B------:R-:W-:-:S04]  /*1810*/  IADD3 R2, PT, PT, -R18, -0x43300000, RZ ;  /* 0xbcd0000012027810 */ /* 0x000fc80007ffe1ff */
[----:B------:R-:W-:-:S04]  /*1820*/  FSETP.NEU.AND P0, PT, |R3|, R2, PT ;  /* 0x000000020300720b */ /* 0x000fc80003f0d200 */
[----:B------:R-:W-:Y:S02]  /*1830*/  FSEL R14, R8, R14, !P0 ;  /* 0x0000000e080e7208 */ /* 0x000fe40004000000 */
[----:B------:R-:W-:Y:S01]  /*1840*/  FSEL R15, R11, R15, !P0 ;  /* 0x0000000f0b0f7208 */ /* 0x000fe20004000000 */
[----:B------:R-:W-:Y:S06]  /*1850*/  BRA `(.L_x_15) ;  /* 0x0000000000547947 */ /* 0x000fec0003800000 */
.L_x_14:
[----:B------:R-:W-:-:S14]  /*1860*/  DSETP.NAN.AND P0, PT, R8, R8, PT ;  /* 0x000000080800722a */ /* 0x000fdc0003f08000 */
[----:B------:R-:W-:Y:S05]  /*1870*/  @P0 BRA `(.L_x_16) ;  /* 0x0000000000440947 */ /* 0x000fea0003800000 */
[----:B------:R-:W-:-:S14]  /*1880*/  DSETP.NAN.AND P0, PT, R2, R2, PT ;  /* 0x000000020200722a */ /* 0x000fdc0003f08000 */
[----:B------:R-:W-:Y:S05]  /*1890*/  @P0 BRA `(.L_x_17) ;  /* 0x0000000000300947 */ /* 0x000fea0003800000 */
[----:B------:R-:W-:Y:S01]  /*18a0*/  ISETP.NE.AND P0, PT, R23, R22, PT ;  /* 0x000000161700720c */ /* 0x000fe20003f05270 */
[----:B------:R-:W-:Y:S02]  /*18b0*/  IMAD.MOV.U32 R14, RZ, RZ, 0x0 ;  /* 0x00000000ff0e7424 */ /* 0x000fe400078e00ff */
[----:B------:R-:W-:-:S10]  /*18c0*/  IMAD.MOV.U32 R15, RZ, RZ, -0x80000 ;  /* 0xfff80000ff0f7424 */ /* 0x000fd400078e00ff */
[----:B------:R-:W-:Y:S05]  /*18d0*/  @!P0 BRA `(.L_x_15) ;  /* 0x0000000000348947 */ /* 0x000fea0003800000 */
[----:B------:R-:W-:Y:S02]  /*18e0*/  ISETP.NE.AND P0, PT, R23, 0x7ff00000, PT ;  /* 0x7ff000001700780c */ /* 0x000fe40003f05270 */
[----:B------:R-:W-:Y:S02]  /*18f0*/  LOP3.LUT R15, R9, 0x80000000, R3, 0x48, !PT ;  /* 0x80000000090f7812 */ /* 0x000fe400078e4803 */
[----:B------:R-:W-:-:S13]  /*1900*/  ISETP.EQ.OR P0, PT, R22, RZ, !P0 ;  /* 0x000000ff1600720c */ /* 0x000fda0004702670 */
[----:B------:R-:W-:Y:S01]  /*1910*/  @P0 LOP3.LUT R2, R15, 0x7ff00000, RZ, 0xfc, !PT ;  /* 0x7ff000000f020812 */ /* 0x000fe200078efcff */
[----:B------:R-:W-:Y:S02]  /*1920*/  @!P0 IMAD.MOV.U32 R14, RZ, RZ, RZ ;  /* 0x000000ffff0e8224 */ /* 0x000fe400078e00ff */
[----:B------:R-:W-:Y:S02]  /*1930*/  @P0 IMAD.MOV.U32 R14, RZ, RZ, RZ ;  /* 0x000000ffff0e0224 */ /* 0x000fe400078e00ff */
[----:B------:R-:W-:Y:S01]  /*1940*/  @P0 IMAD.MOV.U32 R15, RZ, RZ, R2 ;  /* 0x000000ffff0f0224 */ /* 0x000fe200078e0002 */
[----:B------:R-:W-:Y:S06]  /*1950*/  BRA `(.L_x_15) ;  /* 0x0000000000147947 */ /* 0x000fec0003800000 */
.L_x_17:
[----:B------:R-:W-:Y:S01]  /*1960*/  LOP3.LUT R15, R3, 0x80000, RZ, 0xfc, !PT ;  /* 0x00080000030f7812 */ /* 0x000fe200078efcff */
[----:B------:R-:W-:Y:S01]  /*1970*/  IMAD.MOV.U32 R14, RZ, RZ, R2 ;  /* 0x000000ffff0e7224 */ /* 0x000fe200078e0002 */
[----:B------:R-:W-:Y:S06]  /*1980*/  BRA `(.L_x_15) ;  /* 0x0000000000087947 */ /* 0x000fec0003800000 */
.L_x_16:
[----:B------:R-:W-:Y:S01]  /*1990*/  LOP3.LUT R15, R9, 0x80000, RZ, 0xfc, !PT ;  /* 0x00080000090f7812 */ /* 0x000fe200078efcff */
[----:B------:R-:W-:-:S07]  /*19a0*/  IMAD.MOV.U32 R14, RZ, RZ, R8 ;  /* 0x000000ffff0e7224 */ /* 0x000fce00078e0008 */
.L_x_15:
[----:B------:R-:W-:Y:S05]  /*19b0*/  BSYNC.RECONVERGENT B2 ;  /* 0x0000000000027941 */ /* 0x000fea0003800200 */
.L_x_13:
[----:B------:R-:W-:Y:S02]  /*19c0*/  IMAD.MOV.U32 R11, RZ, RZ, 0x0 ;  /* 0x00000000ff0b7424 */ /* 0x000fe400078e00ff */
[----:B------:R-:W-:Y:S02]  /*19d0*/  IMAD.MOV.U32 R8, RZ, RZ, R14 ;  /* 0x000000ffff087224 */ /* 0x000fe400078e000e */
[----:B------:R-:W-:Y:S01]  /*19e0*/  IMAD.MOV.U32 R9, RZ, RZ, R15 ;  /* 0x000000ffff097224 */ /* 0x000fe200078e000f */
[----:B------:R-:W-:Y:S06]  /*19f0*/  RET.REL.NODEC R10 `(_Z17dipoleCorrelationPdS_S_S_i) ;  /* 0xffffffe40a807950 */ /* 0x000fec0003c3ffff */
.L_x_18:
[----:B------:R-:W-:-:S00]  /*1a00*/  BRA `(.L_x_18) ;  /* 0xfffffffc00fc7947 */ /* 0x000fc0000383ffff */
[----:B------:R-:W-:-:S00]  /*1a10*/  NOP ;  /* 0x0000000000007918 */ /* 0x000fc00000000000 */
        /* <DEDUP_REMOVED lines=14> */
.L_x_19:


//--------------------- .nv.shared.reserved.0     --------------------------
	.section	.nv.shared.reserved.0,"aw",@nobits
	.weak		__nv_reservedSMEM_offset_0_alias
	.size		__nv_reservedSMEM_offset_0_alias, 0, 64
	.other		__nv_reservedSMEM_offset_0_alias,@"STO_CUDA_RESERVED_SHARED STV_DEFAULT"
__nv_reservedSMEM_offset_0_alias:
	.zero		0
	.zero		64


//--------------------- .nv.constant0._Z17dipoleCorrelationPdS_S_S_i --------------------------
	.section	.nv.constant0._Z17dipoleCorrelationPdS_S_S_i,"a",@progbits
	.sectionflags	@""
	.align	4
.nv.constant0._Z17dipoleCorrelationPdS_S_S_i:
	.zero		932


//--------------------- SYMBOLS --------------------------

	.type		.nv.reservedSmem.offset0,@object
	.size		.nv.reservedSmem.offset0,0x4
